// auto-generated by cutlass_sweep.gemm — config: {"arch": "sm_90", "cluster_m": 1, "cluster_n": 1, "dtype": "e4m3", "dtype_b": "e4m3", "layout": "nt", "stages": 2, "tile_k": 64, "tile_m": 128, "tile_n": 64}
#include "cutlass/cutlass.h"
#include "cutlass/gemm/collective/collective_builder.hpp"
#include "cutlass/gemm/device/gemm_universal_adapter.h"
#include "cutlass/gemm/kernel/gemm_universal.hpp"
#include "cutlass/epilogue/collective/collective_builder.hpp"

using ElemA = cutlass::float_e4m3_t;
using ElemB = cutlass::float_e4m3_t;
using ElemCD = cutlass::float_e4m3_t;
using Acc  = float;
using TileShape    = cute::Shape<cute::_128, cute::_64, cute::_64>;
using ClusterShape = cute::Shape<cute::_1, cute::_1, cute::_1>;

using CollectiveEpilogue = typename cutlass::epilogue::collective::CollectiveBuilder<
    cutlass::arch::Sm90, cutlass::arch::OpClassTensorOp,
    TileShape, ClusterShape,
    cutlass::epilogue::collective::EpilogueTileAuto,
    Acc, Acc,
    ElemCD, cutlass::layout::RowMajor, 128 / cutlass::sizeof_bits<ElemCD>::value,
    ElemCD, cutlass::layout::RowMajor, 128 / cutlass::sizeof_bits<ElemCD>::value,
    cutlass::epilogue::collective::EpilogueScheduleAuto
  >::CollectiveOp;

using CollectiveMainloop = typename cutlass::gemm::collective::CollectiveBuilder<
    cutlass::arch::Sm90, cutlass::arch::OpClassTensorOp,
    ElemA, cutlass::layout::RowMajor, 128 / cutlass::sizeof_bits<ElemA>::value,
    ElemB, cutlass::layout::ColumnMajor, 128 / cutlass::sizeof_bits<ElemB>::value,
    Acc,
    TileShape, ClusterShape,
    cutlass::gemm::collective::StageCount<2>,
    cutlass::gemm::collective::KernelScheduleAuto
  >::CollectiveOp;

using GemmKernel = cutlass::gemm::kernel::GemmUniversal<
    cute::Shape<int,int,int,int>,
    CollectiveMainloop,
    CollectiveEpilogue
>;
using Gemm = cutlass::gemm::device::GemmUniversalAdapter<GemmKernel>;

// Force the device kernel symbol into the cubin without needing a host main.
auto* _anchor = &cutlass::device_kernel<GemmKernel>;


// ===== COMPILED SASS (sm_90a) =====

	.target	sm_90a

	.elftype	@"ET_EXEC"


//--------------------- .note.nv.tkinfo           --------------------------
	.section	.note.nv.tkinfo,"",@"SHT_NOTE"
	.sectionflags	@"SHF_NOTE_NV_TKINFO"
	.tkinfo
        /*0018*/ 	.word	0x00000002
        /*0030*/ 	.string	""
        /*0030*/ 	.string	"ptxas"
        /*0030*/ 	.string	"Cuda compilation tools, release 13.0, V13.0.88"
        /*0030*/ 	.string	"Build cuda_13.0.r13.0/compiler.36424714_0"
        /*0030*/ 	.string	"-arch sm_90a -m 64 "



//--------------------- .note.nv.cuinfo           --------------------------
	.section	.note.nv.cuinfo,"",@"SHT_NOTE"
	.sectionflags	@"SHF_NOTE_NV_CUINFO"
        /*0018*/ 	.short	0x0002
        /*001a*/ 	.short	0x005a
        /*001c*/ 	.short	0x0082
	.zero		2


//--------------------- .nv.info                  --------------------------
	.section	.nv.info,"",@"SHT_CUDA_INFO"
	.align	4


	//----- nvinfo : EIATTR_REGCOUNT
	.align		4
        /*0000*/ 	.byte	0x04, 0x2f
        /*0002*/ 	.short	(.L_12 - .L_11)
	.align		4
.L_11:
        /*0004*/ 	.word	index@(_ZN7cutlass13device_kernelINS_4gemm6kernel13GemmUniversalIN4cute5tupleIJiiiiEEENS1_10collective13CollectiveMmaINS1_37MainloopSm90TmaGmmaWarpSpecializedFP8ILi2ENS5_IJNS4_1CILi1EEESB_SB_EEENS1_35KernelTmaWarpSpecializedCooperativeEEENS5_IJNSA_ILi128EEENSA_ILi64EEESG_EEENS_12float_e4m3_tENS5_IJlSB_lEEESI_SJ_NS4_8TiledMMAINS4_8MMA_AtomIJNS4_4SM904GMMA30MMA_64x64x32_F32E4M3E4M3_SS_TNILNSN_7ScaleInE1ELSP_1EEEEEENS4_6LayoutINS5_IJNSA_ILi2EEESB_SB_EEENS5_IJSB_NSA_ILi0EEESV_EEEEENS5_IJNS4_10UnderscoreESY_SY_EEEEENS4_13SM90_TMA_LOADENS4_14ComposedLayoutINS4_7SwizzleILi2ELi4ELi3EEENS4_18smem_ptr_flag_bitsILi8EEENSS_INS5_IJNSA_ILi8EEESG_EEENS5_IJSG_SB_EEEEEEEvNS4_8identityES11_S1B_vS1C_EENS_8epilogue10collective6detail29Sm90TmaWarpSpecializedAdapterINS1F_15DefaultEpilogueISI_SJ_SJ_NS1E_6thread17LinearCombinationISI_Li1EffLNS1J_9ScaleType4KindE0ELNS_15FloatRoundStyleE2ESI_EENS1_15EpilogueDefaultEEEEEvvEEEEvNT_6ParamsE)
        /*0008*/ 	.word	0x000000a8


	//----- nvinfo : EIATTR_FRAME_SIZE
	.align		4
.L_12:
        /*000c*/ 	.byte	0x04, 0x11
        /*000e*/ 	.short	(.L_14 - .L_13)
	.align		4
.L_13:
        /*0010*/ 	.word	index@(_ZN7cutlass13device_kernelINS_4gemm6kernel13GemmUniversalIN4cute5tupleIJiiiiEEENS1_10collective13CollectiveMmaINS1_37MainloopSm90TmaGmmaWarpSpecializedFP8ILi2ENS5_IJNS4_1CILi1EEESB_SB_EEENS1_35KernelTmaWarpSpecializedCooperativeEEENS5_IJNSA_ILi128EEENSA_ILi64EEESG_EEENS_12float_e4m3_tENS5_IJlSB_lEEESI_SJ_NS4_8TiledMMAINS4_8MMA_AtomIJNS4_4SM904GMMA30MMA_64x64x32_F32E4M3E4M3_SS_TNILNSN_7ScaleInE1ELSP_1EEEEEENS4_6LayoutINS5_IJNSA_ILi2EEESB_SB_EEENS5_IJSB_NSA_ILi0EEESV_EEEEENS5_IJNS4_10UnderscoreESY_SY_EEEEENS4_13SM90_TMA_LOADENS4_14ComposedLayoutINS4_7SwizzleILi2ELi4ELi3EEENS4_18smem_ptr_flag_bitsILi8EEENSS_INS5_IJNSA_ILi8EEESG_EEENS5_IJSG_SB_EEEEEEEvNS4_8identityES11_S1B_vS1C_EENS_8epilogue10collective6detail29Sm90TmaWarpSpecializedAdapterINS1F_15DefaultEpilogueISI_SJ_SJ_NS1E_6thread17LinearCombinationISI_Li1EffLNS1J_9ScaleType4KindE0ELNS_15FloatRoundStyleE2ESI_EENS1_15EpilogueDefaultEEEEEvvEEEEvNT_6ParamsE)
        /*0014*/ 	.word	0x00000000


	//----- nvinfo : EIATTR_MIN_STACK_SIZE
	.align		4
.L_14:
        /*0018*/ 	.byte	0x04, 0x12
        /*001a*/ 	.short	(.L_16 - .L_15)
	.align		4
.L_15:
        /*001c*/ 	.word	index@(_ZN7cutlass13device_kernelINS_4gemm6kernel13GemmUniversalIN4cute5tupleIJiiiiEEENS1_10collective13CollectiveMmaINS1_37MainloopSm90TmaGmmaWarpSpecializedFP8ILi2ENS5_IJNS4_1CILi1EEESB_SB_EEENS1_35KernelTmaWarpSpecializedCooperativeEEENS5_IJNSA_ILi128EEENSA_ILi64EEESG_EEENS_12float_e4m3_tENS5_IJlSB_lEEESI_SJ_NS4_8TiledMMAINS4_8MMA_AtomIJNS4_4SM904GMMA30MMA_64x64x32_F32E4M3E4M3_SS_TNILNSN_7ScaleInE1ELSP_1EEEEEENS4_6LayoutINS5_IJNSA_ILi2EEESB_SB_EEENS5_IJSB_NSA_ILi0EEESV_EEEEENS5_IJNS4_10UnderscoreESY_SY_EEEEENS4_13SM90_TMA_LOADENS4_14ComposedLayoutINS4_7SwizzleILi2ELi4ELi3EEENS4_18smem_ptr_flag_bitsILi8EEENSS_INS5_IJNSA_ILi8EEESG_EEENS5_IJSG_SB_EEEEEEEvNS4_8identityES11_S1B_vS1C_EENS_8epilogue10collective6detail29Sm90TmaWarpSpecializedAdapterINS1F_15DefaultEpilogueISI_SJ_SJ_NS1E_6thread17LinearCombinationISI_Li1EffLNS1J_9ScaleType4KindE0ELNS_15FloatRoundStyleE2ESI_EENS1_15EpilogueDefaultEEEEEvvEEEEvNT_6ParamsE)
        /*0020*/ 	.word	0x00000000
.L_16:


//--------------------- .nv.compat                --------------------------
	.section	.nv.compat,"",@"SHT_CUDA_COMPAT_INFO"
	.align	4
        /*0000*/ 	.byte	0x02, 0x09, 0x01, 0x00, 0x02, 0x02, 0x04, 0x00, 0x02, 0x05, 0x05, 0x00, 0x03, 0x07, 0x01, 0x01
        /*0010*/ 	.byte	0x02, 0x03, 0x01, 0x00, 0x02, 0x06, 0x01, 0x00, 0x04, 0x0b, 0x08, 0x00, 0x00, 0x00, 0x00, 0x00
        /*0020*/ 	.byte	0x00, 0x00, 0x00, 0x00


//--------------------- .nv.info._ZN7cutlass13device_kernelINS_4gemm6kernel13GemmUniversalIN4cute5tupleIJiiiiEEENS1_10collective13CollectiveMmaINS1_37MainloopSm90TmaGmmaWarpSpecializedFP8ILi2ENS5_IJNS4_1CILi1EEESB_SB_EEENS1_35KernelTmaWarpSpecializedCooperativeEEENS5_IJNSA_ILi128EEENSA_ILi64EEESG_EEENS_12float_e4m3_tENS5_IJlSB_lEEESI_SJ_NS4_8TiledMMAINS4_8MMA_AtomIJNS4_4SM904GMMA30MMA_64x64x32_F32E4M3E4M3_SS_TNILNSN_7ScaleInE1ELSP_1EEEEEENS4_6LayoutINS5_IJNSA_ILi2EEESB_SB_EEENS5_IJSB_NSA_ILi0EEESV_EEEEENS5_IJNS4_10UnderscoreESY_SY_EEEEENS4_13SM90_TMA_LOADENS4_14ComposedLayoutINS4_7SwizzleILi2ELi4ELi3EEENS4_18smem_ptr_flag_bitsILi8EEENSS_INS5_IJNSA_ILi8EEESG_EEENS5_IJSG_SB_EEEEEEEvNS4_8identityES11_S1B_vS1C_EENS_8epilogue10collective6detail29Sm90TmaWarpSpecializedAdapterINS1F_15DefaultEpilogueISI_SJ_SJ_NS1E_6thread17LinearCombinationISI_Li1EffLNS1J_9ScaleType4KindE0ELNS_15FloatRoundStyleE2ESI_EENS1_15EpilogueDefaultEEEEEvvEEEEvNT_6ParamsE --------------------------
	.section	.nv.info._ZN7cutlass13device_kernelINS_4gemm6kernel13GemmUniversalIN4cute5tupleIJiiiiEEENS1_10collective13CollectiveMmaINS1_37MainloopSm90TmaGmmaWarpSpecializedFP8ILi2ENS5_IJNS4_1CILi1EEESB_SB_EEENS1_35KernelTmaWarpSpecializedCooperativeEEENS5_IJNSA_ILi128EEENSA_ILi64EEESG_EEENS_12float_e4m3_tENS5_IJlSB_lEEESI_SJ_NS4_8TiledMMAINS4_8MMA_AtomIJNS4_4SM904GMMA30MMA_64x64x32_F32E4M3E4M3_SS_TNILNSN_7ScaleInE1ELSP_1EEEEEENS4_6LayoutINS5_IJNSA_ILi2EEESB_SB_EEENS5_IJSB_NSA_ILi0EEESV_EEEEENS5_IJNS4_10UnderscoreESY_SY_EEEEENS4_13SM90_TMA_LOADENS4_14ComposedLayoutINS4_7SwizzleILi2ELi4ELi3EEENS4_18smem_ptr_flag_bitsILi8EEENSS_INS5_IJNSA_ILi8EEESG_EEENS5_IJSG_SB_EEEEEEEvNS4_8identityES11_S1B_vS1C_EENS_8epilogue10collective6detail29Sm90TmaWarpSpecializedAdapterINS1F_15DefaultEpilogueISI_SJ_SJ_NS1E_6thread17LinearCombinationISI_Li1EffLNS1J_9ScaleType4KindE0ELNS_15FloatRoundStyleE2ESI_EENS1_15EpilogueDefaultEEEEEvvEEEEvNT_6ParamsE,"",@"SHT_CUDA_INFO"
	.sectionflags	@""
	.align	4


	//----- nvinfo : EIATTR_CUDA_API_VERSION
	.align		4
        /*0000*/ 	.byte	0x04, 0x37
        /*0002*/ 	.short	(.L_18 - .L_17)
.L_17:
        /*0004*/ 	.word	0x00000082


	//----- nvinfo : EIATTR_KPARAM_INFO
	.align		4
.L_18:
        /*0008*/ 	.byte	0x04, 0x17
        /*000a*/ 	.short	(.L_20 - .L_19)
.L_19:
        /*000c*/ 	.word	0x00000000
        /*0010*/ 	.short	0x0000
        /*0012*/ 	.short	0x0070
        /*0014*/ 	.byte	0x00, 0xf0, 0x01, 0x10


	//----- nvinfo : EIATTR_SPARSE_MMA_MASK
	.align		4
.L_20:
        /*0018*/ 	.byte	0x03, 0x50
        /*001a*/ 	.short	0x0000


	//----- nvinfo : EIATTR_MAXREG_COUNT
	.align		4
        /*001c*/ 	.byte	0x03, 0x1b
        /*001e*/ 	.short	0x00a8


	//----- nvinfo : EIATTR_NUM_BARRIERS
	.align		4
        /*0020*/ 	.byte	0x02, 0x4c
        /*0022*/ 	.byte	0x01
	.zero		1


	//----- nvinfo : EIATTR_MERCURY_ISA_VERSION
	.align		4
        /*0024*/ 	.byte	0x03, 0x5f
        /*0026*/ 	.short	0x0101


	//----- nvinfo : EIATTR_INT_WARP_WIDE_INSTR_OFFSETS
	.align		4
        /*0028*/ 	.byte	0x04, 0x31
        /*002a*/ 	.short	(.L_22 - .L_21)


	//   ....[0]....
.L_21:
        /*002c*/ 	.word	0x00000360


	//   ....[1]....
        /*0030*/ 	.word	0x00000370


	//   ....[2]....
        /*0034*/ 	.word	0x00000480


	//----- nvinfo : EIATTR_COOP_GROUP_MASK_REGIDS
	.align		4
.L_22:
        /*0038*/ 	.byte	0x04, 0x29
        /*003a*/ 	.short	(.L_24 - .L_23)


	//   ....[0]....
.L_23:
        /*003c*/ 	.word	0xffffffff


	//   ....[1]....
        /*0040*/ 	.word	0xffffffff


	//   ....[2]....
        /*0044*/ 	.word	0xffffffff


	//   ....[3]....
        /*0048*/ 	.word	0xffffffff


	//   ....[4]....
        /*004c*/ 	.word	0xffffffff


	//----- nvinfo : EIATTR_COOP_GROUP_INSTR_OFFSETS
	.align		4
.L_24:
        /*0050*/ 	.byte	0x04, 0x28
        /*0052*/ 	.short	(.L_26 - .L_25)


	//   ....[0]....
.L_25:
        /*0054*/ 	.word	0x00000060


	//   ....[1]....
        /*0058*/ 	.word	0x00000070


	//   ....[2]....
        /*005c*/ 	.word	0x00000130


	//   ....[3]....
        /*0060*/ 	.word	0x00000280


	//   ....[4]....
        /*0064*/ 	.word	0x00000fa0


	//----- nvinfo : EIATTR_REG_RECONFIG
	.align		4
.L_26:
        /*0068*/ 	.byte	0x01, 0x54
	.zero		2


	//----- nvinfo : EIATTR_MBARRIER_INSTR_OFFSETS
	.align		4
        /*006c*/ 	.byte	0x04, 0x39
        /*006e*/ 	.short	(.L_28 - .L_27)


	//   ....[0]....
.L_27:
        /*0070*/ 	.word	0x00000230
        /*0074*/ 	.word	0x000000ff
        /*0078*/ 	.word	0x00000000
        /*007c*/ 	.short	0x0100
        /*007e*/ 	.byte	0x08
	.zero		1


	//   ....[1]....
        /*0080*/ 	.word	0x00000240
        /*0084*/ 	.word	0x000000ff
        /*0088*/ 	.word	0x00000010
        /*008c*/ 	.short	0x0100
        /*008e*/ 	.byte	0x08
	.zero		1


	//   ....[2]....
        /*0090*/ 	.word	0x00000250
        /*0094*/ 	.word	0x000000ff
        /*0098*/ 	.word	0x00000008
        /*009c*/ 	.short	0x0100
        /*009e*/ 	.byte	0x08
	.zero		1


	//   ....[3]....
        /*00a0*/ 	.word	0x00000260
        /*00a4*/ 	.word	0x000000ff
        /*00a8*/ 	.word	0x00000018
        /*00ac*/ 	.short	0x0100
        /*00ae*/ 	.byte	0x08
	.zero		1


	//   ....[4]....
        /*00b0*/ 	.word	0x000004f0
        /*00b4*/ 	.word	0x000000ff
        /*00b8*/ 	.word	0x00000030
        /*00bc*/ 	.short	0x0100
        /*00be*/ 	.byte	0x06
	.zero		1


	//   ....[5]....
        /*00c0*/ 	.word	0x00000550
        /*00c4*/ 	.word	0x000000ff
        /*00c8*/ 	.word	0x00000038
        /*00cc*/ 	.short	0x0100
        /*00ce*/ 	.byte	0x06
	.zero		1


	//   ....[6]....
        /*00d0*/ 	.word	0x000012d0
        /*00d4*/ 	.word	0x000000ff
        /*00d8*/ 	.word	0x00000000
        /*00dc*/ 	.short	0x010a
        /*00de*/ 	.byte	0x06
	.zero		1


	//   ....[7]....
        /*00e0*/ 	.word	0x00001310
        /*00e4*/ 	.word	0x000000ff
        /*00e8*/ 	.word	0x00000000
        /*00ec*/ 	.short	0x010a
        /*00ee*/ 	.byte	0x06
	.zero		1


	//   ....[8]....
        /*00f0*/ 	.word	0x00001940
        /*00f4*/ 	.word	0x000000ff
        /*00f8*/ 	.word	0x00000000
        /*00fc*/ 	.short	0x010a
        /*00fe*/ 	.byte	0x0c
	.zero		1


	//   ....[9]....
        /*0100*/ 	.word	0x00001980
        /*0104*/ 	.word	0x000000ff
        /*0108*/ 	.word	0x00000000
        /*010c*/ 	.short	0x010a
        /*010e*/ 	.byte	0x0c
	.zero		1


	//   ....[10]....
        /*0110*/ 	.word	0x00001db0
        /*0114*/ 	.word	0x000000ff
        /*0118*/ 	.word	0x00000000
        /*011c*/ 	.short	0x0101
        /*011e*/ 	.byte	0x08
	.zero		1


	//   ....[11]....
        /*0120*/ 	.word	0x000021e0
        /*0124*/ 	.word	0x000000ff
        /*0128*/ 	.word	0x00000000
        /*012c*/ 	.short	0x0101
        /*012e*/ 	.byte	0x06
	.zero		1


	//   ....[12]....
        /*0130*/ 	.word	0x00005b90
        /*0134*/ 	.word	0x00000012
        /*0138*/ 	.word	0x00000010
        /*013c*/ 	.short	0x010a
        /*013e*/ 	.byte	0x3f
	.zero		1


	//   ....[13]....
        /*0140*/ 	.word	0x00005f50
        /*0144*/ 	.word	0x00000003
        /*0148*/ 	.word	0x00000038
        /*014c*/ 	.short	0x0101
        /*014e*/ 	.byte	0x3f
	.zero		1


	//   ....[14]....
        /*0150*/ 	.word	0x00006670
        /*0154*/ 	.word	0x00000005
        /*0158*/ 	.word	0x00000000
        /*015c*/ 	.short	0x010a
        /*015e*/ 	.byte	0x3f
	.zero		1


	//   ....[15]....
        /*0160*/ 	.word	0x000066f0
        /*0164*/ 	.word	0x00000003
        /*0168*/ 	.word	0x00000000
        /*016c*/ 	.short	0x010a
        /*016e*/ 	.byte	0x3f
	.zero		1


	//   ....[16]....
        /*0170*/ 	.word	0x00006760
        /*0174*/ 	.word	0x00000007
        /*0178*/ 	.word	0x00000000
        /*017c*/ 	.short	0x010a
        /*017e*/ 	.byte	0x3f
	.zero		1


	//   ....[17]....
        /*0180*/ 	.word	0x000067c0
        /*0184*/ 	.word	0x00000008
        /*0188*/ 	.word	0x00000000
        /*018c*/ 	.short	0x010a
        /*018e*/ 	.byte	0x3f
	.zero		1


	//   ....[18]....
        /*0190*/ 	.word	0x00006890
        /*0194*/ 	.word	0x00000012
        /*0198*/ 	.word	0x00000010
        /*019c*/ 	.short	0x010a
        /*019e*/ 	.byte	0x3f
	.zero		1


	//   ....[19]....
        /*01a0*/ 	.word	0x00006970
        /*01a4*/ 	.word	0x00000005
        /*01a8*/ 	.word	0x00000000
        /*01ac*/ 	.short	0x010a
        /*01ae*/ 	.byte	0x3f
	.zero		1


	//----- nvinfo : EIATTR_NUM_MBARRIERS
	.align		4
.L_28:
        /*01b0*/ 	.byte	0x03, 0x38
        /*01b2*/ 	.short	0x0006


	//----- nvinfo : EIATTR_EXIT_INSTR_OFFSETS
	.align		4
        /*01b4*/ 	.byte	0x04, 0x1c
        /*01b6*/ 	.short	(.L_30 - .L_29)


	//   ....[0]....
.L_29:
        /*01b8*/ 	.word	0x000005a0


	//   ....[1]....
        /*01bc*/ 	.word	0x00000e70


	//   ....[2]....
        /*01c0*/ 	.word	0x000051f0


	//   ....[3]....
        /*01c4*/ 	.word	0x00005830


	//   ....[4]....
        /*01c8*/ 	.word	0x00006740


	//----- nvinfo : EIATTR_MAX_THREADS
	.align		4
.L_30:
        /*01cc*/ 	.byte	0x04, 0x05
        /*01ce*/ 	.short	(.L_32 - .L_31)
.L_31:
        /*01d0*/ 	.word	0x00000180
        /*01d4*/ 	.word	0x00000001
        /*01d8*/ 	.word	0x00000001


	//----- nvinfo : EIATTR_CRS_STACK_SIZE
	.align		4
.L_32:
        /*01dc*/ 	.byte	0x04, 0x1e
        /*01de*/ 	.short	(.L_34 - .L_33)
.L_33:
        /*01e0*/ 	.word	0x00000000


	//----- nvinfo : EIATTR_CBANK_PARAM_SIZE
	.align		4
.L_34:
        /*01e4*/ 	.byte	0x03, 0x19
        /*01e6*/ 	.short	0x0470


	//----- nvinfo : EIATTR_PARAM_CBANK
	.align		4
        /*01e8*/ 	.byte	0x04, 0x0a
        /*01ea*/ 	.short	(.L_36 - .L_35)
	.align		4
.L_35:
        /*01ec*/ 	.word	index@(.nv.constant0._ZN7cutlass13device_kernelINS_4gemm6kernel13GemmUniversalIN4cute5tupleIJiiiiEEENS1_10collective13CollectiveMmaINS1_37MainloopSm90TmaGmmaWarpSpecializedFP8ILi2ENS5_IJNS4_1CILi1EEESB_SB_EEENS1_35KernelTmaWarpSpecializedCooperativeEEENS5_IJNSA_ILi128EEENSA_ILi64EEESG_EEENS_12float_e4m3_tENS5_IJlSB_lEEESI_SJ_NS4_8TiledMMAINS4_8MMA_AtomIJNS4_4SM904GMMA30MMA_64x64x32_F32E4M3E4M3_SS_TNILNSN_7ScaleInE1ELSP_1EEEEEENS4_6LayoutINS5_IJNSA_ILi2EEESB_SB_EEENS5_IJSB_NSA_ILi0EEESV_EEEEENS5_IJNS4_10UnderscoreESY_SY_EEEEENS4_13SM90_TMA_LOADENS4_14ComposedLayoutINS4_7SwizzleILi2ELi4ELi3EEENS4_18smem_ptr_flag_bitsILi8EEENSS_INS5_IJNSA_ILi8EEESG_EEENS5_IJSG_SB_EEEEEEEvNS4_8identityES11_S1B_vS1C_EENS_8epilogue10collective6detail29Sm90TmaWarpSpecializedAdapterINS1F_15DefaultEpilogueISI_SJ_SJ_NS1E_6thread17LinearCombinationISI_Li1EffLNS1J_9ScaleType4KindE0ELNS_15FloatRoundStyleE2ESI_EENS1_15EpilogueDefaultEEEEEvvEEEEvNT_6ParamsE)
        /*01f0*/ 	.short	0x0210
        /*01f2*/ 	.short	0x0470


	//----- nvinfo : EIATTR_SW_WAR
	.align		4
.L_36:
        /*01f4*/ 	.byte	0x04, 0x36
        /*01f6*/ 	.short	(.L_38 - .L_37)
.L_37:
        /*01f8*/ 	.word	0x00000008
.L_38:


//--------------------- .nv.callgraph             --------------------------
	.section	.nv.callgraph,"",@"SHT_CUDA_CALLGRAPH"
	.align	4
	.sectionentsize	8
	.align		4
        /*0000*/ 	.word	0x00000000
	.align		4
        /*0004*/ 	.word	0xffffffff
	.align		4
        /*0008*/ 	.word	0x00000000
	.align		4
        /*000c*/ 	.word	0xfffffffe
	.align		4
        /*0010*/ 	.word	0x00000000
	.align		4
        /*0014*/ 	.word	0xfffffffd
	.align		4
        /*0018*/ 	.word	0x00000000
	.align		4
        /*001c*/ 	.word	0xfffffffc


//--------------------- .nv.constant4             --------------------------
	.section	.nv.constant4,"a",@progbits
	.align	8
	.align		8
.nv.constant4:
        /*0000*/ 	.dword	_ZN40_INTERNAL_4453b0eb_4_k_cu_fca92d2a_207404cuda3std3__45__cpo5beginE
	.align		8
        /*0008*/ 	.dword	_ZN40_INTERNAL_4453b0eb_4_k_cu_fca92d2a_207404cuda3std3__45__cpo3endE
	.align		8
        /*0010*/ 	.dword	_ZN40_INTERNAL_4453b0eb_4_k_cu_fca92d2a_207404cuda3std3__45__cpo6cbeginE
	.align		8
        /*0018*/ 	.dword	_ZN40_INTERNAL_4453b0eb_4_k_cu_fca92d2a_207404cuda3std3__45__cpo4cendE
	.align		8
        /*0020*/ 	.dword	_ZN40_INTERNAL_4453b0eb_4_k_cu_fca92d2a_207404cuda3std3__442_GLOBAL__N__4453b0eb_4_k_cu_fca92d2a_207406ignoreE
	.align		8
        /*0028*/ 	.dword	_ZN40_INTERNAL_4453b0eb_4_k_cu_fca92d2a_207404cuda3std3__419piecewise_constructE
	.align		8
        /*0030*/ 	.dword	_ZN40_INTERNAL_4453b0eb_4_k_cu_fca92d2a_207404cuda3std3__48in_placeE
	.align		8
        /*0038*/ 	.dword	_ZN40_INTERNAL_4453b0eb_4_k_cu_fca92d2a_207404cuda3std6ranges3__45__cpo4swapE
	.align		8
        /*0040*/ 	.dword	_ZN40_INTERNAL_4453b0eb_4_k_cu_fca92d2a_207404cuda3std6ranges3__45__cpo9iter_moveE
	.align		8
        /*0048*/ 	.dword	_ZN40_INTERNAL_4453b0eb_4_k_cu_fca92d2a_207404cute7productE
	.align		8
        /*0050*/ 	.dword	_ZN40_INTERNAL_4453b0eb_4_k_cu_fca92d2a_207404cute1_E


//--------------------- .text._ZN7cutlass13device_kernelINS_4gemm6kernel13GemmUniversalIN4cute5tupleIJiiiiEEENS1_10collective13CollectiveMmaINS1_37MainloopSm90TmaGmmaWarpSpecializedFP8ILi2ENS5_IJNS4_1CILi1EEESB_SB_EEENS1_35KernelTmaWarpSpecializedCooperativeEEENS5_IJNSA_ILi128EEENSA_ILi64EEESG_EEENS_12float_e4m3_tENS5_IJlSB_lEEESI_SJ_NS4_8TiledMMAINS4_8MMA_AtomIJNS4_4SM904GMMA30MMA_64x64x32_F32E4M3E4M3_SS_TNILNSN_7ScaleInE1ELSP_1EEEEEENS4_6LayoutINS5_IJNSA_ILi2EEESB_SB_EEENS5_IJSB_NSA_ILi0EEESV_EEEEENS5_IJNS4_10UnderscoreESY_SY_EEEEENS4_13SM90_TMA_LOADENS4_14ComposedLayoutINS4_7SwizzleILi2ELi4ELi3EEENS4_18smem_ptr_flag_bitsILi8EEENSS_INS5_IJNSA_ILi8EEESG_EEENS5_IJSG_SB_EEEEEEEvNS4_8identityES11_S1B_vS1C_EENS_8epilogue10collective6detail29Sm90TmaWarpSpecializedAdapterINS1F_15DefaultEpilogueISI_SJ_SJ_NS1E_6thread17LinearCombinationISI_Li1EffLNS1J_9ScaleType4KindE0ELNS_15FloatRoundStyleE2ESI_EENS1_15EpilogueDefaultEEEEEvvEEEEvNT_6ParamsE --------------------------
	.section	.text._ZN7cutlass13device_kernelINS_4gemm6kernel13GemmUniversalIN4cute5tupleIJiiiiEEENS1_10collective13CollectiveMmaINS1_37MainloopSm90TmaGmmaWarpSpecializedFP8ILi2ENS5_IJNS4_1CILi1EEESB_SB_EEENS1_35KernelTmaWarpSpecializedCooperativeEEENS5_IJNSA_ILi128EEENSA_ILi64EEESG_EEENS_12float_e4m3_tENS5_IJlSB_lEEESI_SJ_NS4_8TiledMMAINS4_8MMA_AtomIJNS4_4SM904GMMA30MMA_64x64x32_F32E4M3E4M3_SS_TNILNSN_7ScaleInE1ELSP_1EEEEEENS4_6LayoutINS5_IJNSA_ILi2EEESB_SB_EEENS5_IJSB_NSA_ILi0EEESV_EEEEENS5_IJNS4_10UnderscoreESY_SY_EEEEENS4_13SM90_TMA_LOADENS4_14ComposedLayoutINS4_7SwizzleILi2ELi4ELi3EEENS4_18smem_ptr_flag_bitsILi8EEENSS_INS5_IJNSA_ILi8EEESG_EEENS5_IJSG_SB_EEEEEEEvNS4_8identityES11_S1B_vS1C_EENS_8epilogue10collective6detail29Sm90TmaWarpSpecializedAdapterINS1F_15DefaultEpilogueISI_SJ_SJ_NS1E_6thread17LinearCombinationISI_Li1EffLNS1J_9ScaleType4KindE0ELNS_15FloatRoundStyleE2ESI_EENS1_15EpilogueDefaultEEEEEvvEEEEvNT_6ParamsE,"ax",@progbits
	.align	128
.text._ZN7cutlass13device_kernelINS_4gemm6kernel13GemmUniversalIN4cute5tupleIJiiiiEEENS1_10collective13CollectiveMmaINS1_37MainloopSm90TmaGmmaWarpSpecializedFP8ILi2ENS5_IJNS4_1CILi1EEESB_SB_EEENS1_35KernelTmaWarpSpecializedCooperativeEEENS5_IJNSA_ILi128EEENSA_ILi64EEESG_EEENS_12float_e4m3_tENS5_IJlSB_lEEESI_SJ_NS4_8TiledMMAINS4_8MMA_AtomIJNS4_4SM904GMMA30MMA_64x64x32_F32E4M3E4M3_SS_TNILNSN_7ScaleInE1ELSP_1EEEEEENS4_6LayoutINS5_IJNSA_ILi2EEESB_SB_EEENS5_IJSB_NSA_ILi0EEESV_EEEEENS5_IJNS4_10UnderscoreESY_SY_EEEEENS4_13SM90_TMA_LOADENS4_14ComposedLayoutINS4_7SwizzleILi2ELi4ELi3EEENS4_18smem_ptr_flag_bitsILi8EEENSS_INS5_IJNSA_ILi8EEESG_EEENS5_IJSG_SB_EEEEEEEvNS4_8identityES11_S1B_vS1C_EENS_8epilogue10collective6detail29Sm90TmaWarpSpecializedAdapterINS1F_15DefaultEpilogueISI_SJ_SJ_NS1E_6thread17LinearCombinationISI_Li1EffLNS1J_9ScaleType4KindE0ELNS_15FloatRoundStyleE2ESI_EENS1_15EpilogueDefaultEEEEEvvEEEEvNT_6ParamsE:
        .type           _ZN7cutlass13device_kernelINS_4gemm6kernel13GemmUniversalIN4cute5tupleIJiiiiEEENS1_10collective13CollectiveMmaINS1_37MainloopSm90TmaGmmaWarpSpecializedFP8ILi2ENS5_IJNS4_1CILi1EEESB_SB_EEENS1_35KernelTmaWarpSpecializedCooperativeEEENS5_IJNSA_ILi128EEENSA_ILi64EEESG_EEENS_12float_e4m3_tENS5_IJlSB_lEEESI_SJ_NS4_8TiledMMAINS4_8MMA_AtomIJNS4_4SM904GMMA30MMA_64x64x32_F32E4M3E4M3_SS_TNILNSN_7ScaleInE1ELSP_1EEEEEENS4_6LayoutINS5_IJNSA_ILi2EEESB_SB_EEENS5_IJSB_NSA_ILi0EEESV_EEEEENS5_IJNS4_10UnderscoreESY_SY_EEEEENS4_13SM90_TMA_LOADENS4_14ComposedLayoutINS4_7SwizzleILi2ELi4ELi3EEENS4_18smem_ptr_flag_bitsILi8EEENSS_INS5_IJNSA_ILi8EEESG_EEENS5_IJSG_SB_EEEEEEEvNS4_8identityES11_S1B_vS1C_EENS_8epilogue10collective6detail29Sm90TmaWarpSpecializedAdapterINS1F_15DefaultEpilogueISI_SJ_SJ_NS1E_6thread17LinearCombinationISI_Li1EffLNS1J_9ScaleType4KindE0ELNS_15FloatRoundStyleE2ESI_EENS1_15EpilogueDefaultEEEEEvvEEEEvNT_6ParamsE,@function
        .size           _ZN7cutlass13device_kernelINS_4gemm6kernel13GemmUniversalIN4cute5tupleIJiiiiEEENS1_10collective13CollectiveMmaINS1_37MainloopSm90TmaGmmaWarpSpecializedFP8ILi2ENS5_IJNS4_1CILi1EEESB_SB_EEENS1_35KernelTmaWarpSpecializedCooperativeEEENS5_IJNSA_ILi128EEENSA_ILi64EEESG_EEENS_12float_e4m3_tENS5_IJlSB_lEEESI_SJ_NS4_8TiledMMAINS4_8MMA_AtomIJNS4_4SM904GMMA30MMA_64x64x32_F32E4M3E4M3_SS_TNILNSN_7ScaleInE1ELSP_1EEEEEENS4_6LayoutINS5_IJNSA_ILi2EEESB_SB_EEENS5_IJSB_NSA_ILi0EEESV_EEEEENS5_IJNS4_10UnderscoreESY_SY_EEEEENS4_13SM90_TMA_LOADENS4_14ComposedLayoutINS4_7SwizzleILi2ELi4ELi3EEENS4_18smem_ptr_flag_bitsILi8EEENSS_INS5_IJNSA_ILi8EEESG_EEENS5_IJSG_SB_EEEEEEEvNS4_8identityES11_S1B_vS1C_EENS_8epilogue10collective6detail29Sm90TmaWarpSpecializedAdapterINS1F_15DefaultEpilogueISI_SJ_SJ_NS1E_6thread17LinearCombinationISI_Li1EffLNS1J_9ScaleType4KindE0ELNS_15FloatRoundStyleE2ESI_EENS1_15EpilogueDefaultEEEEEvvEEEEvNT_6ParamsE,(.L_x_133 - _ZN7cutlass13device_kernelINS_4gemm6kernel13GemmUniversalIN4cute5tupleIJiiiiEEENS1_10collective13CollectiveMmaINS1_37MainloopSm90TmaGmmaWarpSpecializedFP8ILi2ENS5_IJNS4_1CILi1EEESB_SB_EEENS1_35KernelTmaWarpSpecializedCooperativeEEENS5_IJNSA_ILi128EEENSA_ILi64EEESG_EEENS_12float_e4m3_tENS5_IJlSB_lEEESI_SJ_NS4_8TiledMMAINS4_8MMA_AtomIJNS4_4SM904GMMA30MMA_64x64x32_F32E4M3E4M3_SS_TNILNSN_7ScaleInE1ELSP_1EEEEEENS4_6LayoutINS5_IJNSA_ILi2EEESB_SB_EEENS5_IJSB_NSA_ILi0EEESV_EEEEENS5_IJNS4_10UnderscoreESY_SY_EEEEENS4_13SM90_TMA_LOADENS4_14ComposedLayoutINS4_7SwizzleILi2ELi4ELi3EEENS4_18smem_ptr_flag_bitsILi8EEENSS_INS5_IJNSA_ILi8EEESG_EEENS5_IJSG_SB_EEEEEEEvNS4_8identityES11_S1B_vS1C_EENS_8epilogue10collective6detail29Sm90TmaWarpSpecializedAdapterINS1F_15DefaultEpilogueISI_SJ_SJ_NS1E_6thread17LinearCombinationISI_Li1EffLNS1J_9ScaleType4KindE0ELNS_15FloatRoundStyleE2ESI_EENS1_15EpilogueDefaultEEEEEvvEEEEvNT_6ParamsE)
        .other          _ZN7cutlass13device_kernelINS_4gemm6kernel13GemmUniversalIN4cute5tupleIJiiiiEEENS1_10collective13CollectiveMmaINS1_37MainloopSm90TmaGmmaWarpSpecializedFP8ILi2ENS5_IJNS4_1CILi1EEESB_SB_EEENS1_35KernelTmaWarpSpecializedCooperativeEEENS5_IJNSA_ILi128EEENSA_ILi64EEESG_EEENS_12float_e4m3_tENS5_IJlSB_lEEESI_SJ_NS4_8TiledMMAINS4_8MMA_AtomIJNS4_4SM904GMMA30MMA_64x64x32_F32E4M3E4M3_SS_TNILNSN_7ScaleInE1ELSP_1EEEEEENS4_6LayoutINS5_IJNSA_ILi2EEESB_SB_EEENS5_IJSB_NSA_ILi0EEESV_EEEEENS5_IJNS4_10UnderscoreESY_SY_EEEEENS4_13SM90_TMA_LOADENS4_14ComposedLayoutINS4_7SwizzleILi2ELi4ELi3EEENS4_18smem_ptr_flag_bitsILi8EEENSS_INS5_IJNSA_ILi8EEESG_EEENS5_IJSG_SB_EEEEEEEvNS4_8identityES11_S1B_vS1C_EENS_8epilogue10collective6detail29Sm90TmaWarpSpecializedAdapterINS1F_15DefaultEpilogueISI_SJ_SJ_NS1E_6thread17LinearCombinationISI_Li1EffLNS1J_9ScaleType4KindE0ELNS_15FloatRoundStyleE2ESI_EENS1_15EpilogueDefaultEEEEEvvEEEEvNT_6ParamsE,@"STO_CUDA_ENTRY STV_DEFAULT"
_ZN7cutlass13device_kernelINS_4gemm6kernel13GemmUniversalIN4cute5tupleIJiiiiEEENS1_10collective13CollectiveMmaINS1_37MainloopSm90TmaGmmaWarpSpecializedFP8ILi2ENS5_IJNS4_1CILi1EEESB_SB_EEENS1_35KernelTmaWarpSpecializedCooperativeEEENS5_IJNSA_ILi128EEENSA_ILi64EEESG_EEENS_12float_e4m3_tENS5_IJlSB_lEEESI_SJ_NS4_8TiledMMAINS4_8MMA_AtomIJNS4_4SM904GMMA30MMA_64x64x32_F32E4M3E4M3_SS_TNILNSN_7ScaleInE1ELSP_1EEEEEENS4_6LayoutINS5_IJNSA_ILi2EEESB_SB_EEENS5_IJSB_NSA_ILi0EEESV_EEEEENS5_IJNS4_10UnderscoreESY_SY_EEEEENS4_13SM90_TMA_LOADENS4_14ComposedLayoutINS4_7SwizzleILi2ELi4ELi3EEENS4_18smem_ptr_flag_bitsILi8EEENSS_INS5_IJNSA_ILi8EEESG_EEENS5_IJSG_SB_EEEEEEEvNS4_8identityES11_S1B_vS1C_EENS_8epilogue10collective6detail29Sm90TmaWarpSpecializedAdapterINS1F_15DefaultEpilogueISI_SJ_SJ_NS1E_6thread17LinearCombinationISI_Li1EffLNS1J_9ScaleType4KindE0ELNS_15FloatRoundStyleE2ESI_EENS1_15EpilogueDefaultEEEEEvvEEEEvNT_6ParamsE:
[----:B------:R-:W-:Y:S01]  /*0000*/  LDC R1, c[0x0][0x28] ;  /* 0x00000a00ff017b82 */ /* 0x000fe20000000800 */
[----:B------:R-:W0:Y:S01]  /*0010*/  S2R R2, SR_TID.X ;  /* 0x0000000000027919 */ /* 0x000e220000002100 */
[----:B------:R-:W-:Y:S01]  /*0020*/  ELECT P0, URZ, PT ;  /* 0x00000000003f782f */ /* 0x000fe20003800000 */
[----:B------:R-:W-:Y:S01]  /*0030*/  BSSY B0, `(.L_x_0) ;  /* 0x000000f000007945 */ /* 0x000fe20003800000 */
[--C-:B0-----:R-:W-:Y:S02]  /*0040*/  SHF.R.U32.HI R0, RZ, 0x5, R2.reuse ;  /* 0x00000005ff007819 */ /* 0x101fe40000011602 */
[----:B------:R-:W-:-:S03]  /*0050*/  SHF.R.U32.HI R4, RZ, 0x7, R2 ;  /* 0x00000007ff047819 */ /* 0x000fc60000011602 */
[----:B------:R-:W0:Y:S04]  /*0060*/  SHFL.IDX PT, R3, R0, RZ, 0x1f ;  /* 0x00001fff00037589 */ /* 0x000e2800000e0000 */
[----:B------:R1:W2:Y:S01]  /*0070*/  SHFL.IDX PT, R7, R4, RZ, 0x1f ;  /* 0x00001fff04077589 */ /* 0x0002a200000e0000 */
[----:B0-----:R-:W-:-:S13]  /*0080*/  ISETP.NE.OR P0, PT, R3, RZ, !P0 ;  /* 0x000000ff0300720c */ /* 0x001fda0004705670 */
[----:B-12---:R-:W-:Y:S05]  /*0090*/  @P0 BRA `(.L_x_1) ;  /* 0x0000000000200947 */ /* 0x006fea0003800000 */
[----:B------:R-:W-:Y:S02]  /*00a0*/  ULDC.64 UR4, c[0x0][0x198] ;  /* 0x0000660000047ab9 */ /* 0x000fe40000000a00 */
[----:B------:R-:W-:Y:S02]  /*00b0*/  UIADD3 UR6, UP0, UR4, 0xf0, URZ ;  /* 0x000000f004067890 */ /* 0x000fe4000ff1e03f */
[----:B------:R-:W-:Y:S02]  /*00c0*/  UIADD3 UR4, UP1, UR4, 0x1f0, URZ ;  /* 0x000001f004047890 */ /* 0x000fe4000ff3e03f */
[----:B------:R-:W-:Y:S02]  /*00d0*/  UIADD3.X UR7, URZ, UR5, URZ, UP0, !UPT ;  /* 0x000000053f077290 */ /* 0x000fe400087fe43f */
[----:B------:R-:W-:-:S07]  /*00e0*/  UIADD3.X UR5, URZ, UR5, URZ, UP1, !UPT ;  /* 0x000000053f057290 */ /* 0x000fce0008ffe43f */
[----:B------:R0:W-:Y:S02]  /*00f0*/  UTMACCTL.PF [UR6] ;  /* 0x00000000060079b9 */ /* 0x0001e40008040000 */
[----:B------:R0:W-:Y:S02]  /*0100*/  UTMACCTL.PF [UR4] ;  /* 0x00000000040079b9 */ /* 0x0001e40008040000 */
[----:B0-----:R-:W-:Y:S01]  /*0110*/  NOP ;  /* 0x0000000000007918 */ /* 0x001fe20000000000 */
.L_x_1:
[----:B------:R-:W-:Y:S05]  /*0120*/  BSYNC B0 ;  /* 0x0000000000007941 */ /* 0x000fea0003800000 */
.L_x_0:
[----:B------:R-:W0:Y:S02]  /*0130*/  SHFL.IDX PT, R4, R0, RZ, 0x1f ;  /* 0x00001fff00047589 */ /* 0x000e2400000e0000 */
[----:B0-----:R-:W-:-:S13]  /*0140*/  ISETP.NE.AND P0, PT, R4, RZ, PT ;  /* 0x000000ff0400720c */ /* 0x001fda0003f05270 */
[----:B------:R-:W-:Y:S05]  /*0150*/  @P0 BRA `(.L_x_2) ;  /* 0x0000000000480947 */ /* 0x000fea0003800000 */
[----:B------:R-:W0:Y:S01]  /*0160*/  S2UR UR8, SR_CgaCtaId ;  /* 0x00000000000879c3 */ /* 0x000e220000008800 */
[----:B------:R-:W-:Y:S01]  /*0170*/  UMOV UR4, 0x400 ;  /* 0x0000040000047882 */ /* 0x000fe20000000000 */
[----:B------:R-:W-:Y:S01]  /*0180*/  UMOV UR5, 0x1 ;  /* 0x0000000100057882 */ /* 0x000fe20000000000 */
[----:B------:R-:W-:Y:S01]  /*0190*/  UMOV UR6, 0x100 ;  /* 0x0000010000067882 */ /* 0x000fe20000000000 */
[----:B------:R-:W-:Y:S01]  /*01a0*/  ELECT P0, URZ, PT ;  /* 0x00000000003f782f */ /* 0x000fe20003800000 */
[----:B------:R-:W-:-:S04]  /*01b0*/  UIADD3 UR6, -UR6, 0x100000, URZ ;  /* 0x0010000006067890 */ /* 0x000fc8000fffe13f */
[----:B------:R-:W-:Y:S02]  /*01c0*/  USHF.L.U32 UR7, UR6, 0xb, URZ ;  /* 0x0000000b06077899 */ /* 0x000fe4000800063f */
[----:B------:R-:W-:Y:S02]  /*01d0*/  USHF.L.U32 UR6, UR6, 0x1, URZ ;  /* 0x0000000106067899 */ /* 0x000fe4000800063f */
[----:B0-----:R-:W-:Y:S02]  /*01e0*/  ULEA UR8, UR8, UR4, 0x18 ;  /* 0x0000000408087291 */ /* 0x001fe4000f8ec03f */
[----:B------:R-:W-:-:S04]  /*01f0*/  UIADD3 UR4, -UR5, 0x100000, URZ ;  /* 0x0010000005047890 */ /* 0x000fc8000fffe13f */
[----:B------:R-:W-:Y:S02]  /*0200*/  USHF.L.U32 UR5, UR4, 0xb, URZ ;  /* 0x0000000b04057899 */ /* 0x000fe4000800063f */
[----:B------:R-:W-:Y:S01]  /*0210*/  USHF.L.U32 UR4, UR4, 0x1, URZ ;  /* 0x0000000104047899 */ /* 0x000fe2000800063f */
[----:B------:R-:W0:Y:S11]  /*0220*/  FENCE.VIEW.ASYNC.S ;  /* 0x00000000000073c6 */ /* 0x000e360000000000 */
[----:B0-----:R0:W1:Y:S01]  /*0230*/  SYNCS.EXCH.64 URZ, [UR8], UR4 ;  /* 0x00000004083f75b2 */ /* 0x0010620008000100 */
[----:B------:R0:W2:Y:S01]  /*0240*/  SYNCS.EXCH.64 URZ, [UR8+0x10], UR6 ;  /* 0x00001006083f75b2 */ /* 0x0000a20008000100 */
[----:B------:R0:W3:Y:S01]  /*0250*/  SYNCS.EXCH.64 URZ, [UR8+0x8], UR4 ;  /* 0x00000804083f75b2 */ /* 0x0000e20008000100 */
[----:B------:R0:W4:Y:S01]  /*0260*/  SYNCS.EXCH.64 URZ, [UR8+0x18], UR6 ;  /* 0x00001806083f75b2 */ /* 0x0001220008000100 */
[----:B------:R-:W-:Y:S01]  /*0270*/  NOP ;  /* 0x0000000000007918 */ /* 0x000fe20000000000 */
.L_x_2:
[----:B------:R-:W5:Y:S01]  /*0280*/  SHFL.IDX PT, R0, R0, RZ, 0x1f ;  /* 0x00001fff00007589 */ /* 0x000f6200000e0000 */
[----:B------:R-:W1:Y:S01]  /*0290*/  LDC R4, c[0x0][0x65c] ;  /* 0x00019700ff047b82 */ /* 0x000e620000000800 */
[----:B------:R-:W-:Y:S02]  /*02a0*/  ELECT P0, URZ, PT ;  /* 0x00000000003f782f */ /* 0x000fe40003800000 */
[----:B------:R-:W-:Y:S01]  /*02b0*/  ISETP.NE.AND P2, PT, R7, RZ, PT ;  /* 0x000000ff0700720c */ /* 0x000fe20003f45270 */
[----:B------:R-:W2:Y:S01]  /*02c0*/  S2R R8, SR_CTAID.Y ;  /* 0x0000000000087919 */ /* 0x000ea20000002600 */
[----:B0-----:R-:W-:Y:S01]  /*02d0*/  UMOV UR4, 0x20 ;  /* 0x0000002000047882 */ /* 0x001fe20000000000 */
[----:B------:R-:W-:Y:S01]  /*02e0*/  NOP ;  /* 0x0000000000007918 */ /* 0x000fe20000000000 */
[----:B------:R-:W-:Y:S01]  /*02f0*/  NOP ;  /* 0x0000000000007918 */ /* 0x000fe20000000000 */
[----:B------:R-:W0:Y:S01]  /*0300*/  S2R R6, SR_CTAID.X ;  /* 0x0000000000067919 */ /* 0x000e220000002500 */
[----:B-----5:R-:W-:-:S02]  /*0310*/  ISETP.NE.OR P0, PT, R0, RZ, !P0 ;  /* 0x000000ff0000720c */ /* 0x020fc40004705670 */
[----:B-1----:R-:W-:Y:S02]  /*0320*/  ISETP.NE.AND P4, PT, R4, 0x1, PT ;  /* 0x000000010400780c */ /* 0x002fe40003f85270 */
[----:B------:R-:W-:-:S04]  /*0330*/  SHF.R.S32.HI R4, RZ, 0x1f, R3 ;  /* 0x0000001fff047819 */ /* 0x000fc80000011403 */
[----:B------:R-:W-:-:S04]  /*0340*/  LEA.HI R4, R4, R3, RZ, 0x2 ;  /* 0x0000000304047211 */ /* 0x000fc800078f10ff */
[----:B------:R-:W-:Y:S01]  /*0350*/  LOP3.LUT R4, R4, 0xfffffffc, RZ, 0xc0, !PT ;  /* 0xfffffffc04047812 */ /* 0x000fe200078ec0ff */
[----:B------:R-:W-:Y:S01]  /*0360*/  VOTEU.ALL UP0, P0 ;  /* 0x00000000003f7886 */ /* 0x000fe20000000000 */
[----:B------:R-:W-:Y:S01]  /*0370*/  VOTEU.ALL UP1, P0 ;  /* 0x00000000003f7886 */ /* 0x000fe20000020000 */
[----:B------:R-:W0:Y:S01]  /*0380*/  @P4 LDC R9, c[0x0][0x10] ;  /* 0x00000400ff094b82 */ /* 0x000e220000000800 */
[----:B------:R-:W-:Y:S02]  /*0390*/  @P4 IMAD.MOV.U32 R5, RZ, RZ, RZ ;  /* 0x000000ffff054224 */ /* 0x000fe400078e00ff */
[----:B------:R-:W-:Y:S01]  /*03a0*/  IMAD.IADD R3, R3, 0x1, -R4 ;  /* 0x0000000103037824 */ /* 0x000fe200078e0a04 */
[----:B------:R-:W-:Y:S01]  /*03b0*/  @!UP0 UMOV UR6, 0x400 ;  /* 0x0000040000068882 */ /* 0x000fe20000000000 */
[----:B------:R-:W-:-:S04]  /*03c0*/  @!UP0 UIADD3 UR4, -UR4, 0x100000, URZ ;  /* 0x0010000004048890 */ /* 0x000fc8000fffe13f */
[----:B------:R-:W-:Y:S02]  /*03d0*/  @!UP0 USHF.L.U32 UR5, UR4, 0xb, URZ ;  /* 0x0000000b04058899 */ /* 0x000fe4000800063f */
[----:B------:R-:W-:Y:S01]  /*03e0*/  @!UP0 USHF.L.U32 UR4, UR4, 0x1, URZ ;  /* 0x0000000104048899 */ /* 0x000fe2000800063f */
[----:B--2---:R-:W-:Y:S01]  /*03f0*/  @P4 IMAD.MOV.U32 R4, RZ, RZ, R8 ;  /* 0x000000ffff044224 */ /* 0x004fe200078e0008 */
[----:B------:R-:W1:Y:S01]  /*0400*/  @!UP0 S2UR UR7, SR_CgaCtaId ;  /* 0x00000000000789c3 */ /* 0x000e620000008800 */
[----:B------:R-:W-:-:S07]  /*0410*/  @P4 IMAD.MOV.U32 R13, RZ, RZ, RZ ;  /* 0x000000ffff0d4224 */ /* 0x000fce00078e00ff */
[----:B------:R-:W2:Y:S01]  /*0420*/  @!P4 LDC R11, c[0x0][0xc] ;  /* 0x00000300ff0bcb82 */ /* 0x000ea20000000800 */
[----:B0-----:R-:W-:-:S04]  /*0430*/  @P4 IMAD.WIDE.U32 R4, R6, R9, R4 ;  /* 0x0000000906044225 */ /* 0x001fc800078e0004 */
[----:B------:R-:W-:Y:S02]  /*0440*/  VIADD R9, R7, 0xffffffff ;  /* 0xffffffff07097836 */ /* 0x000fe40000000000 */
[----:B------:R-:W-:Y:S01]  /*0450*/  @P4 IMAD.MOV.U32 R0, RZ, RZ, R4 ;  /* 0x000000ffff004224 */ /* 0x000fe200078e0004 */
[----:B-1----:R-:W-:Y:S02]  /*0460*/  @!UP0 ULEA UR6, UR7, UR6, 0x18 ;  /* 0x0000000607068291 */ /* 0x002fe4000f8ec03f */
[----:B------:R-:W-:Y:S01]  /*0470*/  ISETP.GE.U32.AND P1, PT, R9, 0x2, PT ;  /* 0x000000020900780c */ /* 0x000fe20003f26070 */
[----:B------:R-:W-:Y:S01]  /*0480*/  VOTEU.ALL UP0, P0 ;  /* 0x00000000003f7886 */ /* 0x000fe20000000000 */
[----:B------:R-:W-:Y:S01]  /*0490*/  ISETP.NE.AND P0, PT, R3, 0x3, PT ;  /* 0x000000030300780c */ /* 0x000fe20003f05270 */
[----:B------:R-:W-:-:S03]  /*04a0*/  @P4 IMAD.IADD R5, R5, 0x1, R13 ;  /* 0x0000000105054824 */ /* 0x000fc600078e020d */
[----:B------:R-:W-:-:S04]  /*04b0*/  ISETP.EQ.OR P0, PT, R3, RZ, !P0 ;  /* 0x000000ff0300720c */ /* 0x000fc80004702670 */
[----:B------:R-:W-:Y:S01]  /*04c0*/  ISETP.EQ.AND P0, PT, R7, RZ, P0 ;  /* 0x000000ff0700720c */ /* 0x000fe20000702270 */
[----:B------:R-:W-:Y:S01]  /*04d0*/  IMAD.MOV.U32 R7, RZ, RZ, RZ ;  /* 0x000000ffff077224 */ /* 0x000fe200078e00ff */
[----:B------:R-:W0:Y:S02]  /*04e0*/  FENCE.VIEW.ASYNC.S ;  /* 0x00000000000073c6 */ /* 0x000e240000000000 */
[----:B0-----:R0:W3:Y:S01]  /*04f0*/  @!UP0 SYNCS.EXCH.64 URZ, [UR6+0x30], UR4 ;  /* 0x00003004063f85b2 */ /* 0x0010e20008000100 */
[----:B------:R-:W-:Y:S01]  /*0500*/  SEL R4, RZ, 0x1, !P0 ;  /* 0x00000001ff047807 */ /* 0x000fe20004000000 */
[----:B--2---:R-:W-:-:S03]  /*0510*/  @!P4 IMAD.WIDE.U32 R10, R11, R8, R6 ;  /* 0x000000080b0ac225 */ /* 0x004fc600078e0006 */
[----:B------:R-:W-:Y:S01]  /*0520*/  SEL R4, R4, 0x2, P1 ;  /* 0x0000000204047807 */ /* 0x000fe20000800000 */
[----:B------:R-:W-:Y:S02]  /*0530*/  @!P4 IMAD.MOV.U32 R0, RZ, RZ, R10 ;  /* 0x000000ffff00c224 */ /* 0x000fe400078e000a */
[----:B------:R-:W-:Y:S01]  /*0540*/  @!P4 IMAD.MOV.U32 R5, RZ, RZ, R11 ;  /* 0x000000ffff05c224 */ /* 0x000fe200078e000b */
[----:B------:R0:W3:Y:S01]  /*0550*/  @!UP1 SYNCS.EXCH.64 URZ, [UR6+0x38], UR4 ;  /* 0x00003804063f95b2 */ /* 0x0000e20008000100 */
[----:B------:R-:W-:Y:S01]  /*0560*/  NOP ;  /* 0x0000000000007918 */ /* 0x000fe20000000000 */
[----:B---34-:R-:W-:Y:S06]  /*0570*/  BAR.SYNC.DEFER_BLOCKING 0x0 ;  /* 0x0000000000007b1d */ /* 0x018fec0000010000 */
[----:B------:R-:W-:Y:S05]  /*0580*/  @!P2 BRA `(.L_x_3) ;  /* 0x0000004c001ca947 */ /* 0x000fea0003800000 */
[----:B------:R-:W-:-:S13]  /*0590*/  ISETP.GT.U32.AND P0, PT, R9, 0x1, PT ;  /* 0x000000010900780c */ /* 0x000fda0003f04070 */
[----:B0-----:R-:W-:Y:S05]  /*05a0*/  @P0 EXIT ;  /* 0x000000000000094d */ /* 0x001fea0003800000 */
[----:B------:R-:W-:Y:S01]  /*05b0*/  ULDC.64 UR4, c[0x0][0x650] ;  /* 0x0001940000047ab9 */ /* 0x000fe20000000a00 */
[----:B------:R-:W-:Y:S01]  /*05c0*/  PRMT R9, RZ, 0x7610, R9 ;  /* 0x00007610ff097816 */ /* 0x000fe20000000009 */
[----:B------:R-:W-:Y:S01]  /*05d0*/  IMAD.MOV.U32 R12, RZ, RZ, -0x1 ;  /* 0xffffffffff0c7424 */ /* 0x000fe200078e00ff */
[----:B------:R-:W-:Y:S01]  /*05e0*/  ISETP.GE.U32.AND P0, PT, R0, UR4, PT ;  /* 0x0000000400007c0c */ /* 0x000fe2000bf06070 */
[----:B------:R-:W-:Y:S02]  /*05f0*/  IMAD.MOV.U32 R13, RZ, RZ, -0x1 ;  /* 0xffffffffff0d7424 */ /* 0x000fe400078e00ff */
[----:B------:R-:W-:Y:S01]  /*0600*/  IMAD.MOV.U32 R69, RZ, RZ, -0x1 ;  /* 0xffffffffff457424 */ /* 0x000fe200078e00ff */
[----:B------:R-:W-:-:S13]  /*0610*/  ISETP.GE.U32.AND.EX P0, PT, R5, UR5, PT, P0 ;  /* 0x0000000505007c0c */ /* 0x000fda000bf06100 */
[----:B------:R-:W-:Y:S05]  /*0620*/  @P0 BRA `(.L_x_4) ;  /* 0x0000000400600947 */ /* 0x000fea0003800000 */
[----:B------:R-:W0:Y:S01]  /*0630*/  LDC.64 R16, c[0x0][0x628] ;  /* 0x00018a00ff107b82 */ /* 0x000e220000000a00 */
[----:B------:R-:W-:Y:S02]  /*0640*/  IMAD.MOV.U32 R10, RZ, RZ, R0 ;  /* 0x000000ffff0a7224 */ /* 0x000fe400078e0000 */
[----:B------:R-:W-:-:S05]  /*0650*/  IMAD.MOV.U32 R11, RZ, RZ, R5 ;  /* 0x000000ffff0b7224 */ /* 0x000fca00078e0005 */
[----:B------:R-:W1:Y:S08]  /*0660*/  LDC R18, c[0x0][0x630] ;  /* 0x00018c00ff127b82 */ /* 0x000e700000000800 */
[----:B------:R-:W2:Y:S01]  /*0670*/  LDC.64 R20, c[0x0][0x620] ;  /* 0x00018800ff147b82 */ /* 0x000ea20000000a00 */
[----:B0-----:R-:W-:-:S04]  /*0680*/  ISETP.NE.U32.AND P0, PT, R16, RZ, PT ;  /* 0x000000ff1000720c */ /* 0x001fc80003f05070 */
[----:B------:R-:W-:-:S13]  /*0690*/  ISETP.NE.AND.EX P0, PT, R17, RZ, PT, P0 ;  /* 0x000000ff1100720c */ /* 0x000fda0003f05300 */
[----:B-12---:R-:W-:Y:S05]  /*06a0*/  @!P0 BRA `(.L_x_5) ;  /* 0x0000000000288947 */ /* 0x006fea0003800000 */
[----:B------:R-:W0:Y:S02]  /*06b0*/  LDC R3, c[0x0][0x634] ;  /* 0x00018d00ff037b82 */ /* 0x000e240000000800 */
[----:B0-----:R-:W-:-:S05]  /*06c0*/  IADD3 R3, P0, R0, R3, RZ ;  /* 0x0000000300037210 */ /* 0x001fca0007f1e0ff */
[----:B------:R-:W-:-:S04]  /*06d0*/  IMAD.X R9, RZ, RZ, R5, P0 ;  /* 0x000000ffff097224 */ /* 0x000fc800000e0605 */
[----:B------:R-:W-:-:S04]  /*06e0*/  IMAD.WIDE.U32 R10, R9, R16, RZ ;  /* 0x00000010090a7225 */ /* 0x000fc800078e00ff */
[----:B------:R-:W-:-:S04]  /*06f0*/  IMAD.WIDE.U32 R12, P0, R3, R17, R10 ;  /* 0x00000011030c7225 */ /* 0x000fc8000780000a */
[----:B------:R-:W-:-:S04]  /*0700*/  IMAD.WIDE.U32 R10, R3, R16, RZ ;  /* 0x00000010030a7225 */ /* 0x000fc800078e00ff */
[----:B------:R-:W-:Y:S01]  /*0710*/  IMAD.X R15, RZ, RZ, RZ, P0 ;  /* 0x000000ffff0f7224 */ /* 0x000fe200000e06ff */
[----:B------:R-:W-:Y:S01]  /*0720*/  IADD3 RZ, P0, R11, R12, RZ ;  /* 0x0000000c0bff7210 */ /* 0x000fe20007f1e0ff */
[----:B------:R-:W-:-:S04]  /*0730*/  IMAD.MOV.U32 R14, RZ, RZ, R13 ;  /* 0x000000ffff0e7224 */ /* 0x000fc800078e000d */
[----:B------:R-:W-:-:S08]  /*0740*/  IMAD.WIDE.U32.X R10, R9, R17, R14, P0 ;  /* 0x00000011090a7225 */ /* 0x000fd000000e040e */
.L_x_5:
[-CC-:B------:R-:W-:Y:S01]  /*0750*/  SHF.R.U64 R69, R10, R18.reuse, R11.reuse ;  /* 0x000000120a457219 */ /* 0x180fe2000000120b */
[----:B------:R-:W0:Y:S01]  /*0760*/  LDC.64 R22, c[0x0][0x640] ;  /* 0x00019000ff167b82 */ /* 0x000e220000000a00 */
[----:B------:R-:W-:Y:S01]  /*0770*/  SHF.R.U32.HI R7, RZ, R18, R11 ;  /* 0x00000012ff077219 */ /* 0x000fe2000001160b */
[----:B------:R-:W-:Y:S01]  /*0780*/  ULDC UR4, c[0x0][0x150] ;  /* 0x0000540000047ab9 */ /* 0x000fe20000000800 */
[----:B------:R-:W-:Y:S01]  /*0790*/  IADD3 R9, P0, RZ, -R69, RZ ;  /* 0x80000045ff097210 */ /* 0x000fe20007f1e0ff */
[----:B------:R-:W-:Y:S01]  /*07a0*/  IMAD.MOV.U32 R10, RZ, RZ, R0 ;  /* 0x000000ffff0a7224 */ /* 0x000fe200078e0000 */
[----:B------:R-:W-:Y:S01]  /*07b0*/  I2FP.F32.U32 R3, R6 ;  /* 0x0000000600037245 */ /* 0x000fe20000201000 */
[----:B------:R-:W-:Y:S02]  /*07c0*/  IMAD.MOV.U32 R11, RZ, RZ, R5 ;  /* 0x000000ffff0b7224 */ /* 0x000fe400078e0005 */
[----:B------:R-:W1:Y:S01]  /*07d0*/  LDC R14, c[0x0][0x618] ;  /* 0x00018600ff0e7b82 */ /* 0x000e620000000800 */
[----:B------:R-:W-:-:S02]  /*07e0*/  IMAD.X R13, RZ, RZ, ~R7, P0 ;  /* 0x000000ffff0d7224 */ /* 0x000fc400000e0e07 */
[----:B------:R-:W-:Y:S01]  /*07f0*/  FMUL R3, R3, UR4 ;  /* 0x0000000403037c20 */ /* 0x000fe20008400000 */
[----:B------:R-:W-:Y:S01]  /*0800*/  IMAD.WIDE.U32 R10, R9, R20, R10 ;  /* 0x00000014090a7225 */ /* 0x000fe200078e000a */
[----:B------:R-:W-:-:S03]  /*0810*/  ULDC UR4, c[0x0][0x154] ;  /* 0x0000550000047ab9 */ /* 0x000fc60000000800 */
[----:B------:R-:W-:Y:S01]  /*0820*/  IMAD R12, R13, R20, RZ ;  /* 0x000000140d0c7224 */ /* 0x000fe200078e02ff */
[----:B------:R-:W2:Y:S01]  /*0830*/  LDC R7, c[0x0][0x144] ;  /* 0x00005100ff077b82 */ /* 0x000ea20000000800 */
[----:B------:R-:W3:Y:S01]  /*0840*/  F2I.U32.TRUNC.NTZ R3, R3 ;  /* 0x0000000300037305 */ /* 0x000ee2000020f000 */
[----:B------:R-:W-:Y:S02]  /*0850*/  IMAD.MOV.U32 R13, RZ, RZ, -0x1 ;  /* 0xffffffffff0d7424 */ /* 0x000fe400078e00ff */
[----:B------:R-:W-:-:S04]  /*0860*/  IMAD R9, R9, R21, R12 ;  /* 0x0000001509097224 */ /* 0x000fc800078e020c */
[----:B------:R-:W4:Y:S01]  /*0870*/  LDC R18, c[0x0][0x608] ;  /* 0x00018200ff127b82 */ /* 0x000f220000000800 */
[----:B------:R-:W-:Y:S01]  /*0880*/  IMAD.IADD R11, R11, 0x1, R9 ;  /* 0x000000010b0b7824 */ /* 0x000fe200078e0209 */
[----:B0-----:R-:W-:Y:S02]  /*0890*/  ISETP.NE.U32.AND P0, PT, R22, RZ, PT ;  /* 0x000000ff1600720c */ /* 0x001fe40003f05070 */
[----:B------:R-:W-:Y:S02]  /*08a0*/  I2FP.F32.U32 R9, R8 ;  /* 0x0000000800097245 */ /* 0x000fe40000201000 */
[----:B------:R-:W-:Y:S02]  /*08b0*/  ISETP.NE.AND.EX P0, PT, R23, RZ, PT, P0 ;  /* 0x000000ff1700720c */ /* 0x000fe40003f05300 */
[----:B------:R-:W0:Y:S01]  /*08c0*/  LDC R12, c[0x0][0x658] ;  /* 0x00019600ff0c7b82 */ /* 0x000e220000000800 */
[-C--:B-1----:R-:W-:Y:S01]  /*08d0*/  SHF.R.U64 R16, R10, R14.reuse, R11 ;  /* 0x0000000e0a107219 */ /* 0x082fe2000000120b */
[----:B---3--:R-:W-:Y:S01]  /*08e0*/  IMAD.MOV R10, RZ, RZ, -R3 ;  /* 0x000000ffff0a7224 */ /* 0x008fe200078e0a03 */
[----:B------:R-:W-:-:S05]  /*08f0*/  SHF.R.U32.HI R11, RZ, R14, R11 ;  /* 0x0000000eff0b7219 */ /* 0x000fca000001160b */
[----:B------:R-:W1:Y:S01]  /*0900*/  LDC R17, c[0x0][0x148] ;  /* 0x00005200ff117b82 */ /* 0x000e620000000800 */
[----:B--2---:R-:W-:Y:S02]  /*0910*/  IMAD R3, R7, R10, R6 ;  /* 0x0000000a07037224 */ /* 0x004fe400078e0206 */
[----:B------:R-:W-:-:S04]  /*0920*/  FMUL R7, R9, UR4 ;  /* 0x0000000409077c20 */ /* 0x000fc80008400000 */
[----:B------:R2:W3:Y:S01]  /*0930*/  F2I.U32.TRUNC.NTZ R15, R7 ;  /* 0x00000007000f7305 */ /* 0x0004e2000020f000 */
[----:B------:R-:W1:Y:S01]  /*0940*/  LDC R21, c[0x0][0x600] ;  /* 0x00018000ff157b82 */ /* 0x000e620000000800 */
[-CC-:B----4-:R-:W-:Y:S02]  /*0950*/  SHF.R.U64 R27, R16, R18.reuse, R11.reuse ;  /* 0x00000012101b7219 */ /* 0x190fe4000000120b */
[----:B------:R-:W-:Y:S01]  /*0960*/  SHF.R.U32.HI R9, RZ, R18, R11 ;  /* 0x00000012ff097219 */ /* 0x000fe2000001160b */
[----:B------:R-:W-:-:S04]  /*0970*/  IMAD.MOV.U32 R11, RZ, RZ, 0x1 ;  /* 0x00000001ff0b7424 */ /* 0x000fc800078e00ff */
[----:B------:R-:W4:Y:S01]  /*0980*/  LDC R20, c[0x0][0x648] ;  /* 0x00019200ff147b82 */ /* 0x000f220000000800 */
[-C--:B0-----:R-:W-:Y:S02]  /*0990*/  SHF.L.U32 R6, R13, R12.reuse, RZ ;  /* 0x0000000c0d067219 */ /* 0x081fe400000006ff */
[-CC-:B------:R-:W-:Y:S02]  /*09a0*/  SHF.R.U64 R18, R27, R12.reuse, R9.reuse ;  /* 0x0000000c1b127219 */ /* 0x180fe40000001209 */
[----:B------:R-:W-:Y:S02]  /*09b0*/  SHF.R.U32.HI R19, RZ, R12, R9 ;  /* 0x0000000cff137219 */ /* 0x000fe40000011609 */
[----:B------:R-:W-:Y:S01]  /*09c0*/  LOP3.LUT R14, RZ, R6, RZ, 0x33, !PT ;  /* 0x00000006ff0e7212 */ /* 0x000fe200078e33ff */
[----:B------:R-:W0:Y:S01]  /*09d0*/  LDC R25, c[0x0][0x638] ;  /* 0x00018e00ff197b82 */ /* 0x000e220000000800 */
[----:B------:R-:W-:Y:S01]  /*09e0*/  SHF.L.U32 R9, R11, R12, RZ ;  /* 0x0000000c0b097219 */ /* 0x000fe200000006ff */
[----:B------:R-:W-:-:S02]  /*09f0*/  IMAD.MOV.U32 R6, RZ, RZ, R18 ;  /* 0x000000ffff067224 */ /* 0x000fc400078e0012 */
[----:B--2---:R-:W-:-:S04]  /*0a00*/  IMAD.MOV.U32 R7, RZ, RZ, R19 ;  /* 0x000000ffff077224 */ /* 0x004fc800078e0013 */
[----:B------:R-:W2:Y:S01]  /*0a10*/  LDC R24, c[0x0][0x610] ;  /* 0x00018400ff187b82 */ /* 0x000ea20000000800 */
[----:B---3--:R-:W-:Y:S05]  /*0a20*/  @!P0 BRA `(.L_x_6) ;  /* 0x0000000000288947 */ /* 0x008fea0003800000 */
[----:B------:R-:W3:Y:S02]  /*0a30*/  LDC R13, c[0x0][0x64c] ;  /* 0x00019300ff0d7b82 */ /* 0x000ee40000000800 */
[----:B---3--:R-:W-:-:S05]  /*0a40*/  IADD3 R13, P0, R18, R13, RZ ;  /* 0x0000000d120d7210 */ /* 0x008fca0007f1e0ff */
        /* <DEDUP_REMOVED lines=8> */
.L_x_6:
[----:B----4-:R-:W-:Y:S01]  /*0ad0*/  SHF.R.U64 R6, R6, R20, R7 ;  /* 0x0000001406067219 */ /* 0x010fe20000001207 */
[----:B-1----:R-:W-:Y:S01]  /*0ae0*/  VIADD R7, R21, 0xffffffff ;  /* 0xffffffff15077836 */ /* 0x002fe20000000000 */
[----:B------:R-:W-:Y:S01]  /*0af0*/  LOP3.LUT R14, R27, R14, RZ, 0xc0, !PT ;  /* 0x0000000e1b0e7212 */ /* 0x000fe200078ec0ff */
[----:B------:R-:W-:Y:S02]  /*0b00*/  IMAD.MOV R15, RZ, RZ, -R15 ;  /* 0x000000ffff0f7224 */ /* 0x000fe400078e0a0f */
[----:B------:R-:W-:Y:S01]  /*0b10*/  IMAD.MOV R10, RZ, RZ, -R6 ;  /* 0x000000ffff0a7224 */ /* 0x000fe200078e0a06 */
[----:B------:R-:W-:Y:S01]  /*0b20*/  LOP3.LUT R7, R16, R7, RZ, 0xc0, !PT ;  /* 0x0000000710077212 */ /* 0x000fe200078ec0ff */
[----:B------:R-:W-:Y:S02]  /*0b30*/  IMAD R14, R9, R6, R14 ;  /* 0x00000006090e7224 */ /* 0x000fe400078e020e */
[----:B------:R-:W-:Y:S02]  /*0b40*/  @P4 IMAD R3, R17, R15, R8 ;  /* 0x0000000f11034224 */ /* 0x000fe400078e0208 */
[----:B0-----:R-:W-:-:S02]  /*0b50*/  IMAD R6, R10, R25, R18 ;  /* 0x000000190a067224 */ /* 0x001fc400078e0212 */
[----:B--2---:R-:W-:Y:S02]  /*0b60*/  IMAD R3, R14, R24, R3 ;  /* 0x000000180e037224 */ /* 0x004fe400078e0203 */
[----:B------:R-:W-:Y:S02]  /*0b70*/  IMAD R6, R6, R21, R7 ;  /* 0x0000001506067224 */ /* 0x000fe400078e0207 */
[----:B------:R-:W-:-:S03]  /*0b80*/  IMAD.MOV.U32 R9, RZ, RZ, 0x1 ;  /* 0x00000001ff097424 */ /* 0x000fc600078e00ff */
[----:B------:R-:W-:Y:S02]  /*0b90*/  SEL R13, R6, R3, !P4 ;  /* 0x00000003060d7207 */ /* 0x000fe40006000000 */
[----:B------:R-:W-:-:S07]  /*0ba0*/  SEL R12, R3, R6, !P4 ;  /* 0x00000006030c7207 */ /* 0x000fce0006000000 */
.L_x_4:
[----:B------:R-:W-:-:S08]  /*0bb0*/  NOP ;  /* 0x0000000000007918 */ /* 0x000fd00000000000 */
[----:B------:R-:W0:Y:S02]  /*0bc0*/  USETMAXREG.TRY_ALLOC.CTAPOOL UP0, 0xe8 ;  /* 0x000000e8000079c8 */ /* 0x000e240008000600 */
[----:B0-----:R-:W-:-:S13]  /*0bd0*/  PLOP3.LUT P0, PT, PT, PT, UP0, 0x80, 0x0 ;  /* 0x000000000000781c */ /* 0x001fda0003f0f008 */
[----:B------:R-:W-:Y:S05]  /*0be0*/  @!P0 BRA `(.L_x_4) ;  /* 0xfffffffc00f08947 */ /* 0x000fea000383ffff */
[----:B------:R-:W-:Y:S01]  /*0bf0*/  ULDC.64 UR4, c[0x0][0x598] ;  /* 0x0001660000047ab9 */ /* 0x000fe20000000a00 */
[----:B------:R-:W-:Y:S01]  /*0c00*/  ULDC.64 UR18, c[0x0][0x208] ;  /* 0x0000820000127ab9 */ /* 0x000fe20000000a00 */
[----:B------:R-:W-:-:S04]  /*0c10*/  ISETP.NE.U32.AND P0, PT, RZ, UR4, PT ;  /* 0x00000004ff007c0c */ /* 0x000fc8000bf05070 */
[----:B------:R-:W-:-:S13]  /*0c20*/  ISETP.NE.AND.EX P0, PT, RZ, UR5, PT, P0 ;  /* 0x00000005ff007c0c */ /* 0x000fda000bf05300 */
[----:B------:R-:W-:Y:S05]  /*0c30*/  @!P0 BRA `(.L_x_7) ;  /* 0x00000000001c8947 */ /* 0x000fea0003800000 */
[----:B------:R-:W0:Y:S02]  /*0c40*/  LDC.64 R6, c[0x0][0x598] ;  /* 0x00016600ff067b82 */ /* 0x000e240000000a00 */
[----:B0-----:R-:W2:Y:S02]  /*0c50*/  LDG.E.64 R6, desc[UR18][R6.64] ;  /* 0x0000001206067981 */ /* 0x001ea4000c1e1b00 */
[----:B--2---:R-:W-:-:S04]  /*0c60*/  ISETP.NE.U32.AND P0, PT, R6, RZ, PT ;  /* 0x000000ff0600720c */ /* 0x004fc80003f05070 */
[----:B------:R-:W-:-:S13]  /*0c70*/  ISETP.NE.AND.EX P0, PT, R7, RZ, PT, P0 ;  /* 0x000000ff0700720c */ /* 0x000fda0003f05300 */
[----:B------:R-:W-:Y:S05]  /*0c80*/  @!P0 BRA `(.L_x_7) ;  /* 0x0000000000088947 */ /* 0x000fea0003800000 */
[----:B------:R0:W5:Y:S01]  /*0c90*/  LD.E R3, desc[UR18][R6.64] ;  /* 0x0000001206037980 */ /* 0x000162000c101900 */
[----:B------:R-:W-:Y:S05]  /*0ca0*/  BRA `(.L_x_8) ;  /* 0x0000000000207947 */ /* 0x000fea0003800000 */
.L_x_7:
[----:B------:R-:W-:Y:S02]  /*0cb0*/  ULDC.64 UR4, c[0x0][0x588] ;  /* 0x0001620000047ab9 */ /* 0x000fe40000000a00 */
[----:B------:R-:W-:-:S04]  /*0cc0*/  ISETP.NE.U32.AND P0, PT, RZ, UR4, PT ;  /* 0x00000004ff007c0c */ /* 0x000fc8000bf05070 */
[----:B------:R-:W-:-:S13]  /*0cd0*/  ISETP.NE.AND.EX P0, PT, RZ, UR5, PT, P0 ;  /* 0x00000005ff007c0c */ /* 0x000fda000bf05300 */
[----:B------:R-:W-:Y:S05]  /*0ce0*/  @!P0 BRA `(.L_x_9) ;  /* 0x00000000000c8947 */ /* 0x000fea0003800000 */
[----:B------:R-:W0:Y:S02]  /*0cf0*/  LDC.64 R6, c[0x0][0x588] ;  /* 0x00016200ff067b82 */ /* 0x000e240000000a00 */
[----:B0-----:R1:W5:Y:S01]  /*0d00*/  LDG.E R3, desc[UR18][R6.64] ;  /* 0x0000001206037981 */ /* 0x001362000c1e1900 */
[----:B------:R-:W-:Y:S05]  /*0d10*/  BRA `(.L_x_8) ;  /* 0x0000000000047947 */ /* 0x000fea0003800000 */
.L_x_9:
[----:B------:R-:W2:Y:S02]  /*0d20*/  LDC R3, c[0x0][0x580] ;  /* 0x00016000ff037b82 */ /* 0x000ea40000000800 */
.L_x_8:
[----:B------:R-:W-:Y:S02]  /*0d30*/  ULDC.64 UR4, c[0x0][0x5a0] ;  /* 0x0001680000047ab9 */ /* 0x000fe40000000a00 */
[----:B------:R-:W-:-:S04]  /*0d40*/  ISETP.NE.U32.AND P0, PT, RZ, UR4, PT ;  /* 0x00000004ff007c0c */ /* 0x000fc8000bf05070 */
[----:B------:R-:W-:-:S13]  /*0d50*/  ISETP.NE.AND.EX P0, PT, RZ, UR5, PT, P0 ;  /* 0x00000005ff007c0c */ /* 0x000fda000bf05300 */
[----:B------:R-:W-:Y:S05]  /*0d60*/  @!P0 BRA `(.L_x_10) ;  /* 0x00000000001c8947 */ /* 0x000fea0003800000 */
[----:B01----:R-:W0:Y:S02]  /*0d70*/  LDC.64 R6, c[0x0][0x5a0] ;  /* 0x00016800ff067b82 */ /* 0x003e240000000a00 */
[----:B0-----:R-:W3:Y:S02]  /*0d80*/  LDG.E.64 R6, desc[UR18][R6.64] ;  /* 0x0000001206067981 */ /* 0x001ee4000c1e1b00 */
[----:B---3--:R-:W-:-:S04]  /*0d90*/  ISETP.NE.U32.AND P0, PT, R6, RZ, PT ;  /* 0x000000ff0600720c */ /* 0x008fc80003f05070 */
[----:B------:R-:W-:-:S13]  /*0da0*/  ISETP.NE.AND.EX P0, PT, R7, RZ, PT, P0 ;  /* 0x000000ff0700720c */ /* 0x000fda0003f05300 */
[----:B------:R-:W-:Y:S05]  /*0db0*/  @!P0 BRA `(.L_x_10) ;  /* 0x0000000000088947 */ /* 0x000fea0003800000 */
[----:B------:R0:W5:Y:S01]  /*0dc0*/  LD.E R10, desc[UR18][R6.64] ;  /* 0x00000012060a7980 */ /* 0x000162000c101900 */
[----:B------:R-:W-:Y:S05]  /*0dd0*/  BRA `(.L_x_11) ;  /* 0x0000000000207947 */ /* 0x000fea0003800000 */
.L_x_10:
[----:B------:R-:W-:Y:S02]  /*0de0*/  ULDC.64 UR4, c[0x0][0x590] ;  /* 0x0001640000047ab9 */ /* 0x000fe40000000a00 */
[----:B------:R-:W-:-:S04]  /*0df0*/  ISETP.NE.U32.AND P0, PT, RZ, UR4, PT ;  /* 0x00000004ff007c0c */ /* 0x000fc8000bf05070 */
[----:B------:R-:W-:-:S13]  /*0e00*/  ISETP.NE.AND.EX P0, PT, RZ, UR5, PT, P0 ;  /* 0x00000005ff007c0c */ /* 0x000fda000bf05300 */
[----:B------:R-:W-:Y:S05]  /*0e10*/  @!P0 BRA `(.L_x_12) ;  /* 0x00000000000c8947 */ /* 0x000fea0003800000 */
[----:B------:R-:W3:Y:S02]  /*0e20*/  LDC.64 R10, c[0x0][0x590] ;  /* 0x00016400ff0a7b82 */ /* 0x000ee40000000a00 */
[----:B---3--:R3:W5:Y:S01]  /*0e30*/  LDG.E R10, desc[UR18][R10.64] ;  /* 0x000000120a0a7981 */ /* 0x008762000c1e1900 */
[----:B------:R-:W-:Y:S05]  /*0e40*/  BRA `(.L_x_11) ;  /* 0x0000000000047947 */ /* 0x000fea0003800000 */
.L_x_12:
[----:B------:R-:W4:Y:S02]  /*0e50*/  LDC R10, c[0x0][0x584] ;  /* 0x00016100ff0a7b82 */ /* 0x000f240000000800 */
.L_x_11:
[----:B------:R-:W-:-:S13]  /*0e60*/  LOP3.LUT P0, RZ, R9, 0xff, RZ, 0xc0, !PT ;  /* 0x000000ff09ff7812 */ /* 0x000fda000780c0ff */
[----:B------:R-:W-:Y:S05]  /*0e70*/  @!P0 EXIT ;  /* 0x000000000000894d */ /* 0x000fea0003800000 */
[----:B------:R-:W-:Y:S01]  /*0e80*/  ULDC UR4, c[0x0][0x28c] ;  /* 0x0000a30000047ab9 */ /* 0x000fe20000000800 */
[----:B------:R-:W-:Y:S01]  /*0e90*/  LOP3.LUT R80, R4, 0x1, RZ, 0xfc, !PT ;  /* 0x0000000104507812 */ /* 0x000fe200078efcff */
[----:B------:R-:W-:-:S04]  /*0ea0*/  UIADD3 UR4, UR4, 0x3f, URZ ;  /* 0x0000003f04047890 */ /* 0x000fc8000fffe03f */
[----:B------:R-:W-:-:S04]  /*0eb0*/  USHF.R.S32.HI UR5, URZ, 0x1f, UR4 ;  /* 0x0000001f3f057899 */ /* 0x000fc80008011404 */
[----:B------:R-:W-:-:S03]  /*0ec0*/  ULEA.HI UR5, UR5, UR4, URZ, 0x6 ;  /* 0x0000000405057291 */ /* 0x000fc6000f8f303f */
[----:B------:R-:W-:Y:S01]  /*0ed0*/  UMOV UR4, URZ ;  /* 0x0000003f00047c82 */ /* 0x000fe20008000000 */
[----:B------:R-:W-:-:S03]  /*0ee0*/  USHF.R.S32.HI UR9, URZ, 0x6, UR5 ;  /* 0x000000063f097899 */ /* 0x000fc60008011405 */
[----:B------:R-:W-:-:S09]  /*0ef0*/  UMOV UR5, URZ ;  /* 0x0000003f00057c82 */ /* 0x000fd20008000000 */
.L_x_101:
[----:B01----:R-:W-:Y:S01]  /*0f00*/  LOP3.LUT R6, R2, 0x80, RZ, 0xc0, !PT ;  /* 0x0000008002067812 */ /* 0x003fe200078ec0ff */
[----:B------:R-:W0:Y:S01]  /*0f10*/  S2UR UR13, SR_CgaCtaId ;  /* 0x00000000000d79c3 */ /* 0x000e220000008800 */
[----:B------:R-:W-:Y:S01]  /*0f20*/  UMOV UR12, 0x400 ;  /* 0x00000400000c7882 */ /* 0x000fe20000000000 */
[----:B------:R-:W-:Y:S01]  /*0f30*/  UMOV UR6, URZ ;  /* 0x0000003f00067c82 */ /* 0x000fe20008000000 */
[----:B------:R-:W-:Y:S01]  /*0f40*/  SHF.R.U32.HI R6, RZ, 0x7, R6 ;  /* 0x00000007ff067819 */ /* 0x000fe20000011606 */
[----:B------:R-:W-:Y:S01]  /*0f50*/  UMOV UR7, URZ ;  /* 0x0000003f00077c82 */ /* 0x000fe20008000000 */
[----:B------:R-:W-:Y:S01]  /*0f60*/  UMOV UR16, UR5 ;  /* 0x0000000500107c82 */ /* 0x000fe20008000000 */
[----:B------:R-:W-:Y:S01]  /*0f70*/  CS2R R14, SRZ ;  /* 0x00000000000e7805 */ /* 0x000fe2000001ff00 */
[----:B---3--:R-:W-:Y:S01]  /*0f80*/  IMAD.MOV.U32 R11, RZ, RZ, RZ ;  /* 0x000000ffff0b7224 */ /* 0x008fe200078e00ff */
[----:B------:R-:W1:Y:S01]  /*0f90*/  LDC R7, c[0x0][0x28c] ;  /* 0x0000a300ff077b82 */ /* 0x000e620000000800 */
[----:B------:R-:W3:Y:S01]  /*0fa0*/  SHFL.IDX PT, R6, R6, RZ, 0x1f ;  /* 0x00001fff06067589 */ /* 0x000ee200000e0000 */
[----:B------:R-:W-:-:S02]  /*0fb0*/  CS2R R18, SRZ ;  /* 0x0000000000127805 */ /* 0x000fc4000001ff00 */
[----:B------:R-:W-:Y:S02]  /*0fc0*/  CS2R R20, SRZ ;  /* 0x0000000000147805 */ /* 0x000fe4000001ff00 */
[----:B------:R-:W-:Y:S02]  /*0fd0*/  CS2R R22, SRZ ;  /* 0x0000000000167805 */ /* 0x000fe4000001ff00 */
[----:B------:R-:W-:Y:S02]  /*0fe0*/  CS2R R56, SRZ ;  /* 0x0000000000387805 */ /* 0x000fe4000001ff00 */
[----:B------:R-:W-:Y:S02]  /*0ff0*/  CS2R R58, SRZ ;  /* 0x00000000003a7805 */ /* 0x000fe4000001ff00 */
[----:B------:R-:W-:Y:S02]  /*1000*/  CS2R R60, SRZ ;  /* 0x00000000003c7805 */ /* 0x000fe4000001ff00 */
[----:B------:R-:W-:-:S02]  /*1010*/  CS2R R62, SRZ ;  /* 0x00000000003e7805 */ /* 0x000fc4000001ff00 */
[----:B------:R-:W-:Y:S02]  /*1020*/  CS2R R64, SRZ ;  /* 0x0000000000407805 */ /* 0x000fe4000001ff00 */
[----:B------:R-:W-:Y:S01]  /*1030*/  CS2R R66, SRZ ;  /* 0x0000000000427805 */ /* 0x000fe2000001ff00 */
[----:B------:R-:W-:Y:S01]  /*1040*/  IMAD.MOV.U32 R68, RZ, RZ, RZ ;  /* 0x000000ffff447224 */ /* 0x000fe200078e00ff */
[----:B------:R-:W-:Y:S02]  /*1050*/  CS2R R70, SRZ ;  /* 0x0000000000467805 */ /* 0x000fe4000001ff00 */
[----:B------:R-:W-:Y:S02]  /*1060*/  CS2R R72, SRZ ;  /* 0x0000000000487805 */ /* 0x000fe4000001ff00 */
[----:B------:R-:W-:Y:S02]  /*1070*/  CS2R R74, SRZ ;  /* 0x00000000004a7805 */ /* 0x000fe4000001ff00 */
[----:B------:R-:W-:-:S02]  /*1080*/  CS2R R76, SRZ ;  /* 0x00000000004c7805 */ /* 0x000fc4000001ff00 */
[----:B------:R-:W-:Y:S01]  /*1090*/  CS2R R78, SRZ ;  /* 0x00000000004e7805 */ /* 0x000fe2000001ff00 */
[----:B------:R-:W-:Y:S01]  /*10a0*/  IMAD.U32 R9, RZ, RZ, UR4 ;  /* 0x00000004ff097e24 */ /* 0x000fe2000f8e00ff */
[----:B------:R-:W-:Y:S02]  /*10b0*/  CS2R R24, SRZ ;  /* 0x0000000000187805 */ /* 0x000fe4000001ff00 */
[----:B------:R-:W-:Y:S02]  /*10c0*/  CS2R R26, SRZ ;  /* 0x00000000001a7805 */ /* 0x000fe4000001ff00 */
[----:B------:R-:W-:Y:S02]  /*10d0*/  CS2R R28, SRZ ;  /* 0x00000000001c7805 */ /* 0x000fe4000001ff00 */
[----:B------:R-:W-:Y:S02]  /*10e0*/  CS2R R30, SRZ ;  /* 0x00000000001e7805 */ /* 0x000fe4000001ff00 */
[----:B------:R-:W-:-:S02]  /*10f0*/  CS2R R32, SRZ ;  /* 0x0000000000207805 */ /* 0x000fc4000001ff00 */
[----:B------:R-:W-:Y:S02]  /*1100*/  CS2R R34, SRZ ;  /* 0x0000000000227805 */ /* 0x000fe4000001ff00 */
[----:B-1----:R-:W-:Y:S02]  /*1110*/  ISETP.GE.AND P0, PT, R7, 0x1, PT ;  /* 0x000000010700780c */ /* 0x002fe40003f06270 */
[----:B------:R-:W-:Y:S02]  /*1120*/  CS2R R36, SRZ ;  /* 0x0000000000247805 */ /* 0x000fe4000001ff00 */
[----:B---3--:R-:W-:Y:S02]  /*1130*/  R2UR UR8, R6 ;  /* 0x00000000060872ca */ /* 0x008fe400000e0000 */
[----:B------:R-:W-:Y:S02]  /*1140*/  CS2R R38, SRZ ;  /* 0x0000000000267805 */ /* 0x000fe4000001ff00 */
[----:B------:R-:W-:-:S02]  /*1150*/  CS2R R40, SRZ ;  /* 0x0000000000287805 */ /* 0x000fc4000001ff00 */
[----:B------:R-:W-:Y:S02]  /*1160*/  CS2R R42, SRZ ;  /* 0x00000000002a7805 */ /* 0x000fe4000001ff00 */
[----:B------:R-:W-:Y:S02]  /*1170*/  CS2R R44, SRZ ;  /* 0x00000000002c7805 */ /* 0x000fe4000001ff00 */
[----:B------:R-:W-:Y:S02]  /*1180*/  CS2R R46, SRZ ;  /* 0x00000000002e7805 */ /* 0x000fe4000001ff00 */
[----:B------:R-:W-:Y:S02]  /*1190*/  CS2R R48, SRZ ;  /* 0x0000000000307805 */ /* 0x000fe4000001ff00 */
[----:B------:R-:W-:Y:S02]  /*11a0*/  CS2R R50, SRZ ;  /* 0x0000000000327805 */ /* 0x000fe4000001ff00 */
[----:B------:R-:W-:-:S02]  /*11b0*/  CS2R R52, SRZ ;  /* 0x0000000000347805 */ /* 0x000fc4000001ff00 */
[----:B------:R-:W-:Y:S01]  /*11c0*/  CS2R R54, SRZ ;  /* 0x0000000000367805 */ /* 0x000fe2000001ff00 */
[----:B------:R-:W-:-:S04]  /*11d0*/  ULEA.HI UR10, UR8, UR8, URZ, 0x1 ;  /* 0x00000008080a7291 */ /* 0x000fc8000f8f083f */
[----:B------:R-:W-:Y:S02]  /*11e0*/  ULOP3.LUT UR11, UR10, 0xffffe, URZ, 0xc0, !UPT ;  /* 0x000ffffe0a0b7892 */ /* 0x000fe4000f8ec03f */
[----:B0-----:R-:W-:Y:S02]  /*11f0*/  ULEA UR10, UR13, UR12, 0x18 ;  /* 0x0000000c0d0a7291 */ /* 0x001fe4000f8ec03f */
[----:B------:R-:W-:-:S03]  /*1200*/  UIADD3 UR11, UR8, -UR11, URZ ;  /* 0x8000000b080b7290 */ /* 0x000fc6000fffe03f */
[----:B------:R-:W-:Y:S01]  /*1210*/  UMOV UR8, URZ ;  /* 0x0000003f00087c82 */ /* 0x000fe20008000000 */
[----:B------:R-:W-:-:S04]  /*1220*/  ULEA UR11, UR11, UR10, 0xc ;  /* 0x0000000a0b0b7291 */ /* 0x000fc8000f8e603f */
[----:B------:R-:W-:-:S04]  /*1230*/  UIADD3 UR11, UR11, 0x100, URZ ;  /* 0x000001000b0b7890 */ /* 0x000fc8000fffe03f */
[----:B------:R-:W-:-:S04]  /*1240*/  USHF.R.U32.HI UR11, URZ, 0x4, UR11 ;  /* 0x000000043f0b7899 */ /* 0x000fc8000801160b */
[----:B------:R-:W-:Y:S01]  /*1250*/  ULOP3.LUT UR11, UR11, 0x3fff, URZ, 0xc0, !UPT ;  /* 0x00003fff0b0b7892 */ /* 0x000fe2000f8ec03f */
[----:B--2-45:R-:W-:Y:S11]  /*1260*/  @!P0 BRA `(.L_x_13) ;  /* 0x0000000400708947 */ /* 0x034ff60003800000 */
[----:B------:R-:W-:-:S13]  /*1270*/  ISETP.NE.AND P1, PT, R80, 0x3, PT ;  /* 0x000000035000780c */ /* 0x000fda0003f25270 */
[----:B------:R-:W-:Y:S05]  /*1280*/  @!P1 BRA `(.L_x_14) ;  /* 0x0000000000049947 */ /* 0x000fea0003800000 */
[----:B------:R-:W-:Y:S01]  /*1290*/  BPT.TRAP 0x1 ;  /* 0x000000040000795c */ /* 0x000fe20000300000 */
.L_x_14:
[----:B------:R-:W-:Y:S01]  /*12a0*/  ULEA UR6, UR5, UR10, 0x3 ;  /* 0x0000000a05067291 */ /* 0x000fe2000f8e183f */
[----:B------:R-:W-:-:S05]  /*12b0*/  IMAD.U32 R6, RZ, RZ, UR4 ;  /* 0x00000004ff067e24 */ /* 0x000fca000f8e00ff */
[----:B------:R-:W-:-:S04]  /*12c0*/  SHF.L.U32 R6, R6, 0x1f, RZ ;  /* 0x0000001f06067819 */ /* 0x000fc800000006ff */
[----:B------:R0:W1:Y:S01]  /*12d0*/  SYNCS.PHASECHK.TRANS64.TRYWAIT P0, [UR6], R6 ;  /* 0x00000006ff0075a7 */ /* 0x0000620008000146 */
[----:B------:R-:W-:Y:S05]  /*12e0*/  @!P1 BRA `(.L_x_15) ;  /* 0x0000000000049947 */ /* 0x000fea0003800000 */
[----:B------:R-:W-:Y:S01]  /*12f0*/  BPT.TRAP 0x1 ;  /* 0x000000040000795c */ /* 0x000fe20000300000 */
.L_x_15:
[----:B-1----:R-:W-:Y:S05]  /*1300*/  @P0 BRA `(.L_x_16) ;  /* 0x0000000000080947 */ /* 0x002fea0003800000 */
[----:B------:R-:W1:Y:S02]  /*1310*/  SYNCS.PHASECHK.TRANS64.TRYWAIT P0, [UR6], R6 ;  /* 0x00000006ff0075a7 */ /* 0x000e640008000146 */
[----:B-1----:R-:W-:Y:S05]  /*1320*/  @!P0 BRA `(.L_x_17) ;  /* 0x0000005400088947 */ /* 0x002fea0003800000 */
.L_x_16:
[----:B------:R-:W-:Y:S01]  /*1330*/  UIADD3 UR6, UR10, 0x4100, URZ ;  /* 0x000041000a067890 */ /* 0x000fe2000fffe03f */
[----:B------:R-:W-:Y:S01]  /*1340*/  WARPGROUP.ARRIVE ;  /* 0x00000000000079c5 */ /* 0x000fe20000000000 */
[----:B------:R-:W-:Y:S01]  /*1350*/  ULOP3.LUT UR12, UR11, 0x10000, URZ, 0xfc, !UPT ;  /* 0x000100000b0c7892 */ /* 0x000fe2000f8efc3f */
[----:B------:R-:W-:Y:S01]  /*1360*/  CS2R R14, SRZ ;  /* 0x00000000000e7805 */ /* 0x000fe2000001ff00 */
[----:B------:R-:W-:Y:S01]  /*1370*/  USHF.R.U32.HI UR6, URZ, 0x4, UR6 ;  /* 0x000000043f067899 */ /* 0x000fe20008011606 */
[----:B------:R-:W-:Y:S01]  /*1380*/  IMAD.MOV.U32 R11, RZ, RZ, RZ ;  /* 0x000000ffff0b7224 */ /* 0x000fe200078e00ff */
[----:B------:R-:W-:Y:S01]  /*1390*/  ULEA UR12, UR5, UR12, 0x9 ;  /* 0x0000000c050c7291 */ /* 0x000fe2000f8e483f */
[----:B------:R-:W-:Y:S01]  /*13a0*/  CS2R R18, SRZ ;  /* 0x0000000000127805 */ /* 0x000fe2000001ff00 */
[----:B------:R-:W-:Y:S01]  /*13b0*/  ULOP3.LUT UR6, UR6, 0x3fff, URZ, 0xc0, !UPT ;  /* 0x00003fff06067892 */ /* 0x000fe2000f8ec03f */
[----:B------:R-:W-:Y:S01]  /*13c0*/  CS2R R20, SRZ ;  /* 0x0000000000147805 */ /* 0x000fe2000001ff00 */
[----:B------:R-:W-:Y:S01]  /*13d0*/  UMOV UR13, 0x80000020 ;  /* 0x80000020000d7882 */ /* 0x000fe20000000000 */
[----:B------:R-:W-:Y:S01]  /*13e0*/  UMOV UR15, 0x80000020 ;  /* 0x80000020000f7882 */ /* 0x000fe20000000000 */
[----:B------:R-:W-:Y:S01]  /*13f0*/  ULOP3.LUT UR6, UR6, 0x10000, URZ, 0xfc, !UPT ;  /* 0x0001000006067892 */ /* 0x000fe2000f8efc3f */
[----:B------:R-:W-:Y:S01]  /*1400*/  CS2R R22, SRZ ;  /* 0x0000000000167805 */ /* 0x000fe2000001ff00 */
[----:B------:R-:W-:Y:S01]  /*1410*/  ULDC UR7, c[0x0][0x50c] ;  /* 0x0001430000077ab9 */ /* 0x000fe20000000800 */
[----:B------:R-:W-:Y:S01]  /*1420*/  CS2R R56, SRZ ;  /* 0x0000000000387805 */ /* 0x000fe2000001ff00 */
[----:B------:R-:W-:Y:S01]  /*1430*/  ULEA UR14, UR5, UR6, 0x8 ;  /* 0x00000006050e7291 */ /* 0x000fe2000f8e403f */
[----:B------:R-:W-:Y:S01]  /*1440*/  CS2R R58, SRZ ;  /* 0x00000000003a7805 */ /* 0x000fe2000001ff00 */
[----:B------:R-:W-:Y:S01]  /*1450*/  UISETP.NE.AND UP0, UPT, UR7, 0x2, UPT ;  /* 0x000000020700788c */ /* 0x000fe2000bf05270 */
[----:B------:R-:W-:Y:S01]  /*1460*/  CS2R R60, SRZ ;  /* 0x00000000003c7805 */ /* 0x000fe2000001ff00 */
[----:B------:R-:W-:Y:S01]  /*1470*/  UMOV UR6, 0x2 ;  /* 0x0000000200067882 */ /* 0x000fe20000000000 */
[----:B------:R-:W-:Y:S01]  /*1480*/  CS2R R62, SRZ ;  /* 0x00000000003e7805 */ /* 0x000fe2000001ff00 */
[----:B------:R-:W-:Y:S01]  /*1490*/  USEL UR7, URZ, 0x1, UP0 ;  /* 0x000000013f077887 */ /* 0x000fe20008000000 */
[----:B------:R-:W-:-:S02]  /*14a0*/  CS2R R64, SRZ ;  /* 0x0000000000407805 */ /* 0x000fc4000001ff00 */
[----:B------:R-:W-:Y:S01]  /*14b0*/  CS2R R66, SRZ ;  /* 0x0000000000427805 */ /* 0x000fe2000001ff00 */
[----:B------:R-:W-:Y:S01]  /*14c0*/  QGMMA.64x64x32.F32.E4M3.E4M3 R24, gdesc[UR12], RZ, !UPT ;  /* 0x00e000000c1879f3 */ /* 0x000fe2000c7008ff */
[----:B------:R-:W-:Y:S01]  /*14d0*/  UIADD3 UR12, UR12, 0x2, URZ ;  /* 0x000000020c0c7890 */ /* 0x000fe2000fffe03f */
[----:B------:R-:W-:Y:S01]  /*14e0*/  IMAD.MOV.U32 R68, RZ, RZ, RZ ;  /* 0x000000ffff447224 */ /* 0x000fe200078e00ff */
[----:B------:R-:W-:Y:S01]  /*14f0*/  ISETP.NE.AND P0, PT, RZ, UR7, PT ;  /* 0x00000007ff007c0c */ /* 0x000fe2000bf05270 */
[----:B------:R-:W-:Y:S01]  /*1500*/  UIADD3 UR14, UR14, 0x2, URZ ;  /* 0x000000020e0e7890 */ /* 0x000fe2000fffe03f */
[----:B------:R-:W-:Y:S01]  /*1510*/  CS2R R70, SRZ ;  /* 0x0000000000467805 */ /* 0x000fe2000001ff00 */
[----:B------:R-:W-:Y:S01]  /*1520*/  UMOV UR13, 0x80000020 ;  /* 0x80000020000d7882 */ /* 0x000fe20000000000 */
[----:B------:R-:W-:Y:S01]  /*1530*/  UMOV UR15, 0x80000020 ;  /* 0x80000020000f7882 */ /* 0x000fe20000000000 */
[----:B------:R-:W-:Y:S02]  /*1540*/  CS2R R72, SRZ ;  /* 0x0000000000487805 */ /* 0x000fe4000001ff00 */
[----:B------:R-:W-:-:S02]  /*1550*/  CS2R R74, SRZ ;  /* 0x00000000004a7805 */ /* 0x000fc4000001ff00 */
[----:B------:R-:W-:Y:S02]  /*1560*/  CS2R R76, SRZ ;  /* 0x00000000004c7805 */ /* 0x000fe4000001ff00 */
[----:B------:R-:W-:Y:S01]  /*1570*/  CS2R R78, SRZ ;  /* 0x00000000004e7805 */ /* 0x000fe2000001ff00 */
[----:B------:R-:W-:Y:S01]  /*1580*/  QGMMA.64x64x32.F32.E4M3.E4M3 R24, gdesc[UR12], R24, gsb0 ;  /* 0x00e000000c1879f3 */ /* 0x000fe20008000818 */
[----:B------:R-:W-:Y:S05]  /*1590*/  @!P0 BRA `(.L_x_18) ;  /* 0x0000000000888947 */ /* 0x000fea0003800000 */
[----:B------:R-:W-:Y:S02]  /*15a0*/  WARPGROUP.DEPBAR.LE gsb0, 0x0 ;  /* 0x00008000000079c5 */ /* 0x000fe40000010000 */
[----:B------:R-:W-:-:S01]  /*15b0*/  FADD R79, RZ, R24 ;  /* 0x00000018ff4f7221 */ /* 0x000fc20000000000 */
[----:B------:R-:W-:Y:S01]  /*15c0*/  FADD R78, RZ, R25 ;  /* 0x00000019ff4e7221 */ /* 0x000fe20000000000 */
        /* <DEDUP_REMOVED lines=30> */
[----:B------:R-:W-:-:S06]  /*17b0*/  UMOV UR6, URZ ;  /* 0x0000003f00067c82 */ /* 0x000fcc0008000000 */
.L_x_18:
[----:B------:R-:W-:-:S04]  /*17c0*/  UIADD3 UR16, UR5, 0x1, URZ ;  /* 0x0000000105107890 */ /* 0x000fc8000fffe03f */
[----:B------:R-:W-:-:S04]  /*17d0*/  UISETP.NE.AND UP0, UPT, UR16, 0x2, UPT ;  /* 0x000000021000788c */ /* 0x000fc8000bf05270 */
[----:B------:R-:W-:Y:S02]  /*17e0*/  USEL UR8, URZ, 0x1, UP0 ;  /* 0x000000013f087887 */ /* 0x000fe40008000000 */
[----:B------:R-:W-:Y:S02]  /*17f0*/  USEL UR16, UR16, URZ, UP0 ;  /* 0x0000003f10107287 */ /* 0x000fe40008000000 */
[----:B------:R-:W-:-:S06]  /*1800*/  ULOP3.LUT UR8, UR4, UR8, URZ, 0x3c, !UPT ;  /* 0x0000000804087292 */ /* 0x000fcc000f8e3c3f */
[----:B------:R-:W-:Y:S01]  /*1810*/  IMAD.U32 R9, RZ, RZ, UR8 ;  /* 0x00000008ff097e24 */ /* 0x000fe2000f8e00ff */
[----:B------:R-:W-:-:S06]  /*1820*/  UMOV UR8, 0x1 ;  /* 0x0000000100087882 */ /* 0x000fcc0000000000 */
.L_x_13:
[----:B------:R-:W-:-:S04]  /*1830*/  UISETP.LT.AND UP0, UPT, UR9, 0x1, UPT ;  /* 0x000000010900788c */ /* 0x000fc8000bf01270 */
[----:B------:R-:W-:-:S04]  /*1840*/  USEL UR12, UR9, 0x1, UP0 ;  /* 0x00000001090c7887 */ /* 0x000fc80008000000 */
[----:B------:R-:W-:-:S04]  /*1850*/  UIADD3 UR12, UR9, -UR12, URZ ;  /* 0x8000000c090c7290 */ /* 0x000fc8000fffe03f */
[----:B------:R-:W-:-:S06]  /*1860*/  UISETP.GE.AND UP0, UPT, UR12, 0x1, UPT ;  /* 0x000000010c00788c */ /* 0x000fcc000bf06270 */
[----:B------:R-:W-:-:S13]  /*1870*/  PLOP3.LUT P0, PT, PT, PT, UP0, 0x80, 0x0 ;  /* 0x000000000000781c */ /* 0x000fda0003f0f008 */
[----:B------:R-:W-:Y:S05]  /*1880*/  @!P0 BRA `(.L_x_19) ;  /* 0x0000000400848947 */ /* 0x000fea0003800000 */
[----:B01----:R-:W-:Y:S01]  /*1890*/  IMAD.U32 R6, RZ, RZ, UR12 ;  /* 0x0000000cff067e24 */ /* 0x003fe2000f8e00ff */
[----:B------:R-:W-:Y:S01]  /*18a0*/  UMOV UR17, UR5 ;  /* 0x0000000500117c82 */ /* 0x000fe20008000000 */
[----:B------:R-:W-:-:S05]  /*18b0*/  ULDC UR20, c[0x0][0x50c] ;  /* 0x0001430000147ab9 */ /* 0x000fca0000000800 */
.L_x_27:
[----:B------:R-:W-:-:S13]  /*18c0*/  ISETP.NE.AND P1, PT, R80, 0x3, PT ;  /* 0x000000035000780c */ /* 0x000fda0003f25270 */
[----:B01----:R-:W-:Y:S05]  /*18d0*/  @!P1 BRA `(.L_x_20) ;  /* 0x0000000000049947 */ /* 0x003fea0003800000 */
[----:B------:R-:W-:Y:S01]  /*18e0*/  BPT.TRAP 0x1 ;  /* 0x000000040000795c */ /* 0x000fe20000300000 */
.L_x_20:
[----:B------:R-:W0:Y:S01]  /*18f0*/  S2UR UR12, SR_CgaCtaId ;  /* 0x00000000000c79c3 */ /* 0x000e220000008800 */
[----:B------:R-:W-:Y:S01]  /*1900*/  UMOV UR10, 0x400 ;  /* 0x00000400000a7882 */ /* 0x000fe20000000000 */
[----:B------:R-:W-:Y:S01]  /*1910*/  SHF.L.U32 R7, R9, 0x1f, RZ ;  /* 0x0000001f09077819 */ /* 0x000fe200000006ff */
[----:B0-----:R-:W-:-:S04]  /*1920*/  ULEA UR10, UR12, UR10, 0x18 ;  /* 0x0000000a0c0a7291 */ /* 0x001fc8000f8ec03f */
[----:B------:R-:W-:-:S09]  /*1930*/  ULEA UR12, UR16, UR10, 0x3 ;  /* 0x0000000a100c7291 */ /* 0x000fd2000f8e183f */
[----:B------:R0:W1:Y:S01]  /*1940*/  SYNCS.PHASECHK.TRANS64.TRYWAIT P0, [UR12], R7 ;  /* 0x00000007ff0075a7 */ /* 0x000062000800014c */
[----:B------:R-:W-:Y:S05]  /*1950*/  @!P1 BRA `(.L_x_21) ;  /* 0x0000000000049947 */ /* 0x000fea0003800000 */
[----:B------:R-:W-:Y:S01]  /*1960*/  BPT.TRAP 0x1 ;  /* 0x000000040000795c */ /* 0x000fe20000300000 */
.L_x_21:
[----:B-1----:R-:W-:Y:S05]  /*1970*/  @P0 BRA `(.L_x_22) ;  /* 0x0000000000080947 */ /* 0x002fea0003800000 */
[----:B------:R-:W1:Y:S02]  /*1980*/  SYNCS.PHASECHK.TRANS64.TRYWAIT P0, [UR12], R7 ;  /* 0x00000007ff0075a7 */ /* 0x000e64000800014c */
[----:B-1----:R-:W-:Y:S05]  /*1990*/  @!P0 BRA `(.L_x_23) ;  /* 0x0000004c00848947 */ /* 0x002fea0003800000 */
.L_x_22:
[----:B------:R-:W-:Y:S01]  /*19a0*/  UIADD3 UR12, UR10, 0x4100, URZ ;  /* 0x000041000a0c7890 */ /* 0x000fe2000fffe03f */
[----:B------:R-:W-:Y:S01]  /*19b0*/  WARPGROUP.ARRIVE ;  /* 0x00000000000079c5 */ /* 0x000fe20000000000 */
[----:B------:R-:W-:Y:S02]  /*19c0*/  UISETP.NE.AND UP0, UPT, UR7, URZ, UPT ;  /* 0x0000003f0700728c */ /* 0x000fe4000bf05270 */
[----:B------:R-:W-:Y:S02]  /*19d0*/  USHF.R.U32.HI UR12, URZ, 0x4, UR12 ;  /* 0x000000043f0c7899 */ /* 0x000fe4000801160c */
[----:B------:R-:W-:Y:S02]  /*19e0*/  USEL UR8, UR8, URZ, !UP0 ;  /* 0x0000003f08087287 */ /* 0x000fe4000c000000 */
[----:B------:R-:W-:Y:S02]  /*19f0*/  ULOP3.LUT UR7, UR12, 0x3fff, URZ, 0xc0, !UPT ;  /* 0x00003fff0c077892 */ /* 0x000fe4000f8ec03f */
[----:B------:R-:W-:-:S02]  /*1a00*/  ULOP3.LUT UR12, UR11, 0x10000, URZ, 0xfc, !UPT ;  /* 0x000100000b0c7892 */ /* 0x000fc4000f8efc3f */
[----:B------:R-:W-:Y:S02]  /*1a10*/  ULOP3.LUT UR7, UR7, 0x10000, URZ, 0xfc, !UPT ;  /* 0x0001000007077892 */ /* 0x000fe4000f8efc3f */
[----:B------:R-:W-:Y:S02]  /*1a20*/  UISETP.NE.U32.AND UP0, UPT, UR8, URZ, UPT ;  /* 0x0000003f0800728c */ /* 0x000fe4000bf05070 */
[----:B------:R-:W-:Y:S02]  /*1a30*/  ULEA UR12, UR16, UR12, 0x9 ;  /* 0x0000000c100c7291 */ /* 0x000fe4000f8e483f */
[----:B------:R-:W-:Y:S01]  /*1a40*/  ULEA UR14, UR16, UR7, 0x8 ;  /* 0x00000007100e7291 */ /* 0x000fe2000f8e403f */
[----:B------:R-:W-:Y:S01]  /*1a50*/  UMOV UR13, 0x80000020 ;  /* 0x80000020000d7882 */ /* 0x000fe20000000000 */
[----:B------:R-:W-:Y:S01]  /*1a60*/  UMOV UR15, 0x80000020 ;  /* 0x80000020000f7882 */ /* 0x000fe20000000000 */
[----:B------:R-:W-:-:S06]  /*1a70*/  UIADD3 UR6, UR6, 0x2, URZ ;  /* 0x0000000206067890 */ /* 0x000fcc000fffe03f */
[----:B------:R-:W-:Y:S01]  /*1a80*/  QGMMA.64x64x32.F32.E4M3.E4M3 R24, gdesc[UR12], R24, UP0 ;  /* 0x00e000000c1879f3 */ /* 0x000fe2000bf00818 */
[----:B------:R-:W-:Y:S02]  /*1a90*/  UIADD3 UR12, UR12, 0x2, URZ ;  /* 0x000000020c0c7890 */ /* 0x000fe4000fffe03f */
[----:B------:R-:W-:Y:S01]  /*1aa0*/  UIADD3 UR14, UR14, 0x2, URZ ;  /* 0x000000020e0e7890 */ /* 0x000fe2000fffe03f */
[----:B------:R-:W-:Y:S01]  /*1ab0*/  UMOV UR13, 0x80000020 ;  /* 0x80000020000d7882 */ /* 0x000fe20000000000 */
[----:B------:R-:W-:Y:S01]  /*1ac0*/  UMOV UR15, 0x80000020 ;  /* 0x80000020000f7882 */ /* 0x000fe20000000000 */
[----:B------:R-:W-:-:S04]  /*1ad0*/  UISETP.NE.AND UP0, UPT, UR6, UR20, UPT ;  /* 0x000000140600728c */ /* 0x000fc8000bf05270 */
[----:B------:R-:W-:-:S06]  /*1ae0*/  USEL UR7, URZ, 0x1, UP0 ;  /* 0x000000013f077887 */ /* 0x000fcc0008000000 */
[----:B------:R-:W-:Y:S01]  /*1af0*/  ISETP.NE.AND P0, PT, RZ, UR7, PT ;  /* 0x00000007ff007c0c */ /* 0x000fe2000bf05270 */
[----:B------:R-:W-:Y:S03]  /*1b00*/  QGMMA.64x64x32.F32.E4M3.E4M3 R24, gdesc[UR12], R24, gsb0 ;  /* 0x00e000000c1879f3 */ /* 0x000fe60008000818 */
[----:B------:R-:W-:-:S09]  /*1b10*/  WARPGROUP.DEPBAR.LE gsb0, 0x1 ;  /* 0x00008000000079c5 */ /* 0x000fd20000010100 */
[----:B------:R-:W-:Y:S05]  /*1b20*/  @!P0 BRA `(.L_x_24) ;  /* 0x0000000000888947 */ /* 0x000fea0003800000 */
[----:B------:R-:W-:Y:S02]  /*1b30*/  WARPGROUP.DEPBAR.LE gsb0, 0x0 ;  /* 0x00008000000079c5 */ /* 0x000fe40000010000 */
[----:B------:R-:W-:-:S01]  /*1b40*/  FADD R79, R24, R79 ;  /* 0x0000004f184f7221 */ /* 0x000fc20000000000 */
[----:B------:R-:W-:Y:S01]  /*1b50*/  FADD R78, R25, R78 ;  /* 0x0000004e194e7221 */ /* 0x000fe20000000000 */
        /* <DEDUP_REMOVED lines=30> */
[----:B------:R-:W-:-:S06]  /*1d40*/  UMOV UR6, URZ ;  /* 0x0000003f00067c82 */ /* 0x000fcc0008000000 */
.L_x_24:
[----:B------:R-:W-:Y:S05]  /*1d50*/  @!P1 BRA `(.L_x_25) ;  /* 0x0000000000049947 */ /* 0x000fea0003800000 */
[----:B------:R-:W-:Y:S01]  /*1d60*/  BPT.TRAP 0x1 ;  /* 0x000000040000795c */ /* 0x000fe20000300000 */
.L_x_25:
[----:B------:R-:W-:Y:S01]  /*1d70*/  ULEA UR8, UR17, UR10, 0x3 ;  /* 0x0000000a11087291 */ /* 0x000fe2000f8e183f */
[----:B------:R-:W-:-:S03]  /*1d80*/  ISETP.GT.U32.AND P0, PT, R4, 0x1, PT ;  /* 0x000000010400780c */ /* 0x000fc60003f04070 */
[----:B------:R-:W-:-:S04]  /*1d90*/  UIADD3 UR8, UR8, 0x10, URZ ;  /* 0x0000001008087890 */ /* 0x000fc8000fffe03f */
[----:B------:R-:W-:-:S09]  /*1da0*/  UPRMT UR8, URZ, 0x654, UR8 ;  /* 0x000006543f087896 */ /* 0x000fd20008000008 */
[----:B------:R-:W-:Y:S01]  /*1db0*/  SYNCS.ARRIVE.TRANS64.RED.A1T0 RZ, [UR8], RZ ;  /* 0x000000ffffff79a7 */ /* 0x000fe20008100408 */
[----:B------:R-:W-:Y:S05]  /*1dc0*/  @P0 BRA `(.L_x_26) ;  /* 0x0000000000040947 */ /* 0x000fea0003800000 */
[----:B------:R-:W-:Y:S01]  /*1dd0*/  BPT.TRAP 0x1 ;  /* 0x000000040000795c */ /* 0x000fe20000300000 */
.L_x_26:
[----:B------:R-:W-:Y:S01]  /*1de0*/  UIADD3 UR16, UR16, 0x1, URZ ;  /* 0x0000000110107890 */ /* 0x000fe2000fffe03f */
[C---:B------:R-:W-:Y:S01]  /*1df0*/  ISETP.GT.AND P0, PT, R6.reuse, 0x1, PT ;  /* 0x000000010600780c */ /* 0x040fe20003f04270 */
[----:B------:R-:W-:Y:S01]  /*1e00*/  UIADD3 UR17, UR17, 0x1, URZ ;  /* 0x0000000111117890 */ /* 0x000fe2000fffe03f */
[----:B------:R-:W-:Y:S01]  /*1e10*/  VIADD R6, R6, 0xffffffff ;  /* 0xffffffff06067836 */ /* 0x000fe20000000000 */
[----:B------:R-:W-:Y:S02]  /*1e20*/  UISETP.NE.AND UP0, UPT, UR16, 0x2, UPT ;  /* 0x000000021000788c */ /* 0x000fe4000bf05270 */
[----:B------:R-:W-:Y:S02]  /*1e30*/  UISETP.NE.AND UP1, UPT, UR17, 0x2, UPT ;  /* 0x000000021100788c */ /* 0x000fe4000bf25270 */
[----:B------:R-:W-:Y:S02]  /*1e40*/  USEL UR8, URZ, 0x1, UP0 ;  /* 0x000000013f087887 */ /* 0x000fe40008000000 */
[----:B------:R-:W-:-:S02]  /*1e50*/  USEL UR16, UR16, URZ, UP0 ;  /* 0x0000003f10107287 */ /* 0x000fc40008000000 */
[----:B------:R-:W-:Y:S02]  /*1e60*/  USEL UR17, UR17, URZ, UP1 ;  /* 0x0000003f11117287 */ /* 0x000fe40008800000 */
[----:B------:R-:W-:Y:S01]  /*1e70*/  LOP3.LUT R9, R9, UR8, RZ, 0x3c, !PT ;  /* 0x0000000809097c12 */ /* 0x000fe2000f8e3cff */
[----:B------:R-:W-:Y:S01]  /*1e80*/  UMOV UR8, 0x1 ;  /* 0x0000000100087882 */ /* 0x000fe20000000000 */
[----:B------:R-:W-:Y:S08]  /*1e90*/  @P0 BRA `(.L_x_27) ;  /* 0xfffffff800880947 */ /* 0x000ff0000383ffff */
.L_x_19:
[----:B------:R-:W-:Y:S01]  /*1ea0*/  UISETP.NE.AND UP0, UPT, UR6, URZ, UPT ;  /* 0x0000003f0600728c */ /* 0x000fe2000bf05270 */
[----:B01----:R-:W0:Y:S03]  /*1eb0*/  LDC R6, c[0x0][0x28c] ;  /* 0x0000a300ff067b82 */ /* 0x003e260000000800 */
[----:B------:R-:W-:-:S06]  /*1ec0*/  USEL UR6, URZ, 0x1, !UP0 ;  /* 0x000000013f067887 */ /* 0x000fcc000c000000 */
[----:B------:R-:W-:Y:S02]  /*1ed0*/  ISETP.NE.AND P0, PT, RZ, UR6, PT ;  /* 0x00000006ff007c0c */ /* 0x000fe4000bf05270 */
[----:B0-----:R-:W-:-:S11]  /*1ee0*/  ISETP.GE.AND P1, PT, R6, 0x1, PT ;  /* 0x000000010600780c */ /* 0x001fd60003f26270 */
[----:B------:R-:W-:Y:S05]  /*1ef0*/  @!P0 BRA `(.L_x_28) ;  /* 0x0000000000848947 */ /* 0x000fea0003800000 */
[----:B------:R-:W-:Y:S02]  /*1f00*/  WARPGROUP.DEPBAR.LE gsb0, 0x0 ;  /* 0x00008000000079c5 */ /* 0x000fe40000010000 */
[----:B------:R-:W-:Y:S01]  /*1f10*/  FADD R79, R24, R79 ;  /* 0x0000004f184f7221 */ /* 0x000fe20000000000 */
        /* <DEDUP_REMOVED lines=30> */
[----:B------:R-:W-:-:S07]  /*2100*/  FADD R14, R14, R55 ;  /* 0x000000370e0e7221 */ /* 0x000fce0000000000 */
.L_x_28:
[----:B------:R-:W-:Y:S02]  /*2110*/  WARPGROUP.DEPBAR.LE gsb0, 0x0 ;  /* 0x00008000000079c5 */ /* 0x000fe40000010000 */
[----:B------:R-:W-:Y:S05]  /*2120*/  @!P1 BRA `(.L_x_29) ;  /* 0x0000000000389947 */ /* 0x000fea0003800000 */
[----:B------:R-:W-:-:S13]  /*2130*/  ISETP.NE.AND P0, PT, R80, 0x3, PT ;  /* 0x000000035000780c */ /* 0x000fda0003f05270 */
[----:B------:R-:W-:Y:S05]  /*2140*/  @!P0 BRA `(.L_x_30) ;  /* 0x0000000000048947 */ /* 0x000fea0003800000 */
[----:B------:R-:W-:Y:S01]  /*2150*/  BPT.TRAP 0x1 ;  /* 0x000000040000795c */ /* 0x000fe20000300000 */
.L_x_30:
[----:B------:R-:W-:Y:S01]  /*2160*/  UISETP.LT.AND UP0, UPT, UR9, 0x1, UPT ;  /* 0x000000010900788c */ /* 0x000fe2000bf01270 */
[----:B------:R-:W-:-:S03]  /*2170*/  ISETP.GT.U32.AND P0, PT, R4, 0x1, PT ;  /* 0x000000010400780c */ /* 0x000fc60003f04070 */
[----:B------:R-:W-:-:S04]  /*2180*/  USEL UR6, UR9, 0x1, UP0 ;  /* 0x0000000109067887 */ /* 0x000fc80008000000 */
[----:B------:R-:W-:-:S04]  /*2190*/  UIADD3 UR6, UR5, UR9, -UR6 ;  /* 0x0000000905067290 */ /* 0x000fc8000fffe806 */
[----:B------:R-:W-:-:S04]  /*21a0*/  USHF.L.U32 UR6, UR6, 0x3, URZ ;  /* 0x0000000306067899 */ /* 0x000fc8000800063f */
[----:B------:R-:W-:-:S04]  /*21b0*/  ULOP3.LUT UR6, UR6, 0x8, URZ, 0xc0, !UPT ;  /* 0x0000000806067892 */ /* 0x000fc8000f8ec03f */
[----:B------:R-:W-:-:S04]  /*21c0*/  UIADD3 UR6, UR10, 0x10, UR6 ;  /* 0x000000100a067890 */ /* 0x000fc8000fffe006 */
[----:B------:R-:W-:-:S09]  /*21d0*/  UPRMT UR6, URZ, 0x654, UR6 ;  /* 0x000006543f067896 */ /* 0x000fd20008000006 */
[----:B------:R-:W-:Y:S01]  /*21e0*/  SYNCS.ARRIVE.TRANS64.RED.A1T0 RZ, [UR6], RZ ;  /* 0x000000ffffff79a7 */ /* 0x000fe20008100406 */
[----:B------:R-:W-:Y:S05]  /*21f0*/  @P0 BRA `(.L_x_29) ;  /* 0x0000000000040947 */ /* 0x000fea0003800000 */
[----:B------:R-:W-:Y:S01]  /*2200*/  BPT.TRAP 0x1 ;  /* 0x000000040000795c */ /* 0x000fe20000300000 */
.L_x_29:
[----:B------:R-:W0:Y:S01]  /*2210*/  LDC R16, c[0x0][0x288] ;  /* 0x0000a200ff107b82 */ /* 0x000e220000000800 */
[--C-:B------:R-:W-:Y:S01]  /*2220*/  SHF.R.U32.HI R6, RZ, 0x2, R2.reuse ;  /* 0x00000002ff067819 */ /* 0x100fe20000011602 */
[----:B------:R-:W-:Y:S01]  /*2230*/  IMAD.SHL.U32 R13, R13, 0x40, RZ ;  /* 0x000000400d0d7824 */ /* 0x000fe200078e00ff */
[----:B------:R-:W-:Y:S01]  /*2240*/  LOP3.LUT R8, R2, 0x60, RZ, 0xc0, !PT ;  /* 0x0000006002087812 */ /* 0x000fe200078ec0ff */
[----:B------:R-:W-:Y:S01]  /*2250*/  ULDC UR6, c[0x0][0x284] ;  /* 0x0000a10000067ab9 */ /* 0x000fe20000000800 */
[----:B------:R-:W-:Y:S01]  /*2260*/  SHF.R.U32.HI R9, RZ, 0x7, R2 ;  /* 0x00000007ff097819 */ /* 0x000fe20000011602 */
[----:B------:R-:W-:Y:S01]  /*2270*/  IMAD.WIDE R28, R12, 0x80, RZ ;  /* 0x000000800c1c7825 */ /* 0x000fe200078e02ff */
[----:B------:R-:W-:Y:S02]  /*2280*/  LOP3.LUT R7, R6, 0x7, RZ, 0xc0, !PT ;  /* 0x0000000706077812 */ /* 0x000fe400078ec0ff */
[----:B------:R-:W-:Y:S02]  /*2290*/  SHF.R.U32.HI R8, RZ, 0x1, R8 ;  /* 0x00000001ff087819 */ /* 0x000fe40000011608 */
[----:B------:R-:W-:-:S02]  /*22a0*/  LOP3.LUT R6, R9, 0x1, RZ, 0xc0, !PT ;  /* 0x0000000109067812 */ /* 0x000fc400078ec0ff */
[----:B------:R-:W-:Y:S02]  /*22b0*/  IADD3 R17, RZ, -R8, -R7 ;  /* 0x80000008ff117210 */ /* 0x000fe40007ffe807 */
[----:B------:R-:W-:Y:S01]  /*22c0*/  LOP3.LUT R9, R2, 0x3, RZ, 0xc0, !PT ;  /* 0x0000000302097812 */ /* 0x000fe200078ec0ff */
[C---:B------:R-:W-:Y:S02]  /*22d0*/  IMAD.SHL.U32 R24, R6.reuse, 0x40, RZ ;  /* 0x0000004006187824 */ /* 0x040fe400078e00ff */
[----:B------:R-:W-:Y:S02]  /*22e0*/  IMAD R17, R6, -0x40, R17 ;  /* 0xffffffc006117824 */ /* 0x000fe400078e0211 */
[----:B------:R-:W-:Y:S01]  /*22f0*/  IMAD.SHL.U32 R6, R12, 0x80, RZ ;  /* 0x000000800c067824 */ /* 0x000fe200078e00ff */
[----:B------:R-:W-:Y:S01]  /*2300*/  LOP3.LUT R7, R24, 0x40, R7, 0xe2, !PT ;  /* 0x0000004018077812 */ /* 0x000fe200078ee207 */
[----:B------:R-:W-:Y:S01]  /*2310*/  IMAD.SHL.U32 R12, R2, 0x2, RZ ;  /* 0x00000002020c7824 */ /* 0x000fe200078e00ff */
[----:B0-----:R-:W-:Y:S01]  /*2320*/  ISETP.GE.AND P0, PT, R13, R16, PT ;  /* 0x000000100d00720c */ /* 0x001fe20003f06270 */
[----:B------:R-:W-:Y:S01]  /*2330*/  IMAD R26, R9, -0x2, R16 ;  /* 0xfffffffe091a7824 */ /* 0x000fe200078e0210 */
[C---:B------:R-:W-:Y:S01]  /*2340*/  IADD3 R25, -R6.reuse, UR6, R17 ;  /* 0x0000000606197c10 */ /* 0x040fe2000fffe111 */
[----:B------:R-:W-:Y:S01]  /*2350*/  IMAD.MOV.U32 R24, RZ, RZ, -0x1 ;  /* 0xffffffffff187424 */ /* 0x000fe200078e00ff */
[----:B------:R-:W-:Y:S01]  /*2360*/  ISETP.GE.OR P0, PT, R6, UR6, P0 ;  /* 0x0000000606007c0c */ /* 0x000fe20008706670 */
[----:B------:R-:W-:Y:S01]  /*2370*/  IMAD.IADD R26, R26, 0x1, -R13 ;  /* 0x000000011a1a7824 */ /* 0x000fe200078e0a0d */
[----:B------:R-:W-:-:S02]  /*2380*/  LOP3.LUT R33, R28, R7, R8, 0xfe, !PT ;  /* 0x000000071c217212 */ /* 0x000fc400078efe08 */
[----:B------:R-:W-:-:S09]  /*2390*/  LOP3.LUT R12, R13, 0x6, R12, 0xf8, !PT ;  /* 0x000000060d0c7812 */ /* 0x000fd200078ef80c */
[----:B------:R-:W-:Y:S05]  /*23a0*/  @P0 BRA `(.L_x_31) ;  /* 0x0000002400b00947 */ /* 0x000fea0003800000 */
[----:B------:R-:W0:Y:S01]  /*23b0*/  LDC.64 R30, c[0x0][0x5c8] ;  /* 0x00017200ff1e7b82 */ /* 0x000e220000000a00 */
[----:B------:R-:W-:Y:S01]  /*23c0*/  SHF.R.S32.HI R16, RZ, 0x1f, R69 ;  /* 0x0000001fff107819 */ /* 0x000fe20000011445 */
[----:B------:R-:W-:Y:S01]  /*23d0*/  ULDC.64 UR6, c[0x0][0x5d0] ;  /* 0x0001740000067ab9 */ /* 0x000fe20000000a00 */
[----:B------:R-:W-:Y:S01]  /*23e0*/  SHF.R.S32.HI R13, RZ, 0x1f, R12 ;  /* 0x0000001fff0d7819 */ /* 0x000fe2000001140c */
[----:B------:R-:W-:Y:S02]  /*23f0*/  BSSY B0, `(.L_x_31) ;  /* 0x0000267000007945 */ /* 0x000fe40003800000 */
[----:B------:R-:W-:-:S04]  /*2400*/  IMAD R6, R16, UR6, RZ ;  /* 0x0000000610067c24 */ /* 0x000fc8000f8e02ff */
[C---:B------:R-:W-:Y:S02]  /*2410*/  IMAD R9, R69.reuse, UR7, R6 ;  /* 0x0000000745097c24 */ /* 0x040fe4000f8e0206 */
[----:B------:R-:W-:Y:S01]  /*2420*/  IMAD.WIDE.U32 R6, R69, UR6, R12 ;  /* 0x0000000645067c25 */ /* 0x000fe2000f8e000c */
[----:B------:R-:W-:-:S03]  /*2430*/  ULDC.64 UR6, c[0x0][0x5c0] ;  /* 0x0001700000067ab9 */ /* 0x000fc60000000a00 */
[----:B------:R-:W-:Y:S02]  /*2440*/  IMAD.IADD R7, R7, 0x1, R9 ;  /* 0x0000000107077824 */ /* 0x000fe400078e0209 */
[----:B0-----:R-:W-:-:S04]  /*2450*/  IMAD R8, R29, R30, RZ ;  /* 0x0000001e1d087224 */ /* 0x001fc800078e02ff */
[C---:B------:R-:W-:Y:S02]  /*2460*/  IMAD R17, R33.reuse, R31, R8 ;  /* 0x0000001f21117224 */ /* 0x040fe400078e0208 */
[----:B------:R-:W-:-:S04]  /*2470*/  IMAD.WIDE.U32 R8, R33, R30, R6 ;  /* 0x0000001e21087225 */ /* 0x000fc800078e0006 */
[----:B------:R-:W-:Y:S01]  /*2480*/  IMAD.IADD R9, R9, 0x1, R17 ;  /* 0x0000000109097824 */ /* 0x000fe200078e0211 */
[----:B------:R-:W-:Y:S02]  /*2490*/  LEA R6, P0, R30, R8, 0x3 ;  /* 0x000000081e067211 */ /* 0x000fe400078018ff */
[----:B------:R-:W-:Y:S02]  /*24a0*/  IADD3 R8, P1, R8, UR6, RZ ;  /* 0x0000000608087c10 */ /* 0x000fe4000ff3e0ff */
[----:B------:R-:W-:Y:S02]  /*24b0*/  LEA.HI.X R7, R30, R9, R31, 0x3, P0 ;  /* 0x000000091e077211 */ /* 0x000fe400000f1c1f */
[----:B----45:R-:W-:Y:S02]  /*24c0*/  FSETP.NEU.AND P0, PT, R10, RZ, PT ;  /* 0x000000ff0a00720b */ /* 0x030fe40003f0d000 */
[----:B------:R-:W-:Y:S02]  /*24d0*/  IADD3 R6, P2, R6, UR6, RZ ;  /* 0x0000000606067c10 */ /* 0x000fe4000ff5e0ff */
[----:B------:R-:W-:-:S02]  /*24e0*/  IADD3.X R9, R9, UR7, RZ, P1, !PT ;  /* 0x0000000709097c10 */ /* 0x000fc40008ffe4ff */
[----:B------:R-:W-:-:S07]  /*24f0*/  IADD3.X R7, R7, UR7, RZ, P2, !PT ;  /* 0x0000000707077c10 */ /* 0x000fce00097fe4ff */
[----:B------:R-:W-:Y:S05]  /*2500*/  @!P0 BRA `(.L_x_32) ;  /* 0x0000001c00148947 */ /* 0x000fea0003800000 */
[----:B------:R-:W-:Y:S01]  /*2510*/  ULDC.64 UR6, c[0x0][0x5b8] ;  /* 0x00016e0000067ab9 */ /* 0x000fe20000000a00 */
[----:B------:R-:W-:Y:S01]  /*2520*/  ISETP.GE.AND P0, PT, R26, 0x1, PT ;  /* 0x000000011a00780c */ /* 0x000fe20003f06270 */
[----:B------:R-:W-:Y:S01]  /*2530*/  IMAD R30, R16, UR6, RZ ;  /* 0x00000006101e7c24 */ /* 0x000fe2000f8e02ff */
[----:B------:R-:W-:Y:S01]  /*2540*/  ULDC.64 UR10, c[0x0][0x5a8] ;  /* 0x00016a00000a7ab9 */ /* 0x000fe20000000a00 */
[----:B------:R-:W-:Y:S01]  /*2550*/  IMAD.WIDE.U32 R16, R69, UR6, R12 ;  /* 0x0000000645107c25 */ /* 0x000fe2000f8e000c */
[----:B------:R-:W-:Y:S01]  /*2560*/  ISETP.LT.OR P3, PT, R25, 0x1, !P0 ;  /* 0x000000011900780c */ /* 0x000fe20004761670 */
[----:B------:R-:W-:Y:S02]  /*2570*/  BSSY B1, `(.L_x_33) ;  /* 0x000000c000017945 */ /* 0x000fe40003800000 */
[----:B------:R-:W-:Y:S01]  /*2580*/  IMAD R69, R69, UR7, R30 ;  /* 0x0000000745457c24 */ /* 0x000fe2000f8e021e */
[----:B------:R-:W-:Y:S02]  /*2590*/  ULDC.64 UR6, c[0x0][0x5b0] ;  /* 0x00016c0000067ab9 */ /* 0x000fe40000000a00 */
[----:B------:R-:W-:-:S02]  /*25a0*/  IMAD R27, R29, UR6, RZ ;  /* 0x000000061d1b7c24 */ /* 0x000fc4000f8e02ff */
[----:B------:R-:W-:Y:S02]  /*25b0*/  IMAD.IADD R17, R17, 0x1, R69 ;  /* 0x0000000111117824 */ /* 0x000fe400078e0245 */
[C---:B------:R-:W-:Y:S02]  /*25c0*/  IMAD R27, R33.reuse, UR7, R27 ;  /* 0x00000007211b7c24 */ /* 0x040fe4000f8e021b */
[----:B------:R-:W-:-:S03]  /*25d0*/  IMAD.WIDE.U32 R12, R33, UR6, R16 ;  /* 0x00000006210c7c25 */ /* 0x000fc6000f8e0010 */
[----:B------:R-:W-:-:S04]  /*25e0*/  IADD3 R12, P1, R12, UR10, RZ ;  /* 0x0000000a0c0c7c10 */ /* 0x000fc8000ff3e0ff */
[--C-:B------:R-:W-:Y:S02]  /*25f0*/  IADD3.X R13, R13, UR11, R27.reuse, P1, !PT ;  /* 0x0000000b0d0d7c10 */ /* 0x100fe40008ffe41b */
[----:B------:R-:W-:Y:S01]  /*2600*/  PRMT R27, RZ, 0x7610, R27 ;  /* 0x00007610ff1b7816 */ /* 0x000fe2000000001b */
[----:B------:R-:W-:Y:S06]  /*2610*/  @P3 BRA `(.L_x_34) ;  /* 0x0000000000043947 */ /* 0x000fec0003800000 */
[----:B------:R0:W5:Y:S02]  /*2620*/  LDG.E.U8 R27, desc[UR18][R12.64] ;  /* 0x000000120c1b7981 */ /* 0x000164000c1e1100 */
.L_x_34:
[----:B------:R-:W-:Y:S05]  /*2630*/  BSYNC B1 ;  /* 0x0000000000017941 */ /* 0x000fea0003800000 */
.L_x_33:
[----:B-----5:R-:W-:Y:S01]  /*2640*/  LOP3.LUT R27, R27, 0xff, RZ, 0xc0, !PT ;  /* 0x000000ff1b1b7812 */ /* 0x020fe200078ec0ff */
[----:B------:R-:W-:Y:S01]  /*2650*/  BSSY B1, `(.L_x_35) ;  /* 0x000000c000017945 */ /* 0x000fe20003800000 */
[----:B------:R-:W-:Y:S02]  /*2660*/  ISETP.GE.AND P1, PT, R26, 0x2, PT ;  /* 0x000000021a00780c */ /* 0x000fe40003f26270 */
[----:B------:R-:W-:Y:S02]  /*2670*/  F2FP.F16.E4M3.UNPACK_B R27, R27 ;  /* 0x0000001bff1b723e */ /* 0x000fe400020006ff */
[----:B------:R-:W-:-:S03]  /*2680*/  ISETP.LT.OR P2, PT, R25, 0x1, !P1 ;  /* 0x000000011900780c */ /* 0x000fc60004f41670 */
[----:B------:R-:W-:-:S05]  /*2690*/  HADD2.F32 R27, -RZ, R27.H0_H0 ;  /* 0x2000001bff1b7230 */ /* 0x000fca0000004100 */
[----:B------:R-:W-:Y:S01]  /*26a0*/  FMUL R30, R27, R10 ;  /* 0x0000000a1b1e7220 */ /* 0x000fe20000400000 */
[----:B------:R-:W-:-:S03]  /*26b0*/  PRMT R27, RZ, 0x7610, R27 ;  /* 0x00007610ff1b7816 */ /* 0x000fc6000000001b */
[----:B--2---:R-:W-:-:S05]  /*26c0*/  FFMA R30, R79, R3, R30 ;  /* 0x000000034f1e7223 */ /* 0x004fca000000001e */
[----:B------:R-:W-:-:S05]  /*26d0*/  F2FP.SATFINITE.E4M3.F32.PACK_AB_MERGE_C R31, RZ, R30, RZ ;  /* 0x0000001eff1f723e */ /* 0x000fca00048070ff */
[----:B------:R1:W-:Y:S01]  /*26e0*/  @!P3 STG.E.U8 desc[UR18][R8.64], R31 ;  /* 0x0000001f0800b986 */ /* 0x0003e2000c101112 */
[----:B------:R-:W-:Y:S05]  /*26f0*/  @P2 BRA `(.L_x_36) ;  /* 0x0000000000042947 */ /* 0x000fea0003800000 */
[----:B------:R2:W5:Y:S02]  /*2700*/  LDG.E.U8 R27, desc[UR18][R12.64+0x1] ;  /* 0x000001120c1b7981 */ /* 0x000564000c1e1100 */
.L_x_36:
[----:B------:R-:W-:Y:S05]  /*2710*/  BSYNC B1 ;  /* 0x0000000000017941 */ /* 0x000fea0003800000 */
.L_x_35:
[----:B-----5:R-:W-:Y:S01]  /*2720*/  LOP3.LUT R27, R27, 0xff, RZ, 0xc0, !PT ;  /* 0x000000ff1b1b7812 */ /* 0x020fe200078ec0ff */
[----:B------:R-:W-:Y:S01]  /*2730*/  BSSY B1, `(.L_x_37) ;  /* 0x0000012000017945 */ /* 0x000fe20003800000 */
[----:B-1----:R-:W-:Y:S02]  /*2740*/  IADD3 R31, P3, R33, 0x8, RZ ;  /* 0x00000008211f7810 */ /* 0x002fe40007f7e0ff */
[----:B------:R-:W-:Y:S02]  /*2750*/  F2FP.F16.E4M3.UNPACK_B R27, R27 ;  /* 0x0000001bff1b723e */ /* 0x000fe400020006ff */
[----:B------:R-:W-:Y:S01]  /*2760*/  ISETP.LT.OR P0, PT, R25, 0x9, !P0 ;  /* 0x000000091900780c */ /* 0x000fe20004701670 */
[----:B------:R-:W-:Y:S02]  /*2770*/  IMAD.X R28, RZ, RZ, R29, P3 ;  /* 0x000000ffff1c7224 */ /* 0x000fe400018e061d */
[----:B------:R-:W-:Y:S02]  /*2780*/  HADD2.F32 R27, -RZ, R27.H0_H0 ;  /* 0x2000001bff1b7230 */ /* 0x000fe40000004100 */
[----:B------:R-:W-:-:S02]  /*2790*/  IMAD R28, R28, UR6, RZ ;  /* 0x000000061c1c7c24 */ /* 0x000fc4000f8e02ff */
[----:B------:R-:W-:-:S04]  /*27a0*/  IMAD.WIDE.U32 R16, R31, UR6, R16 ;  /* 0x000000061f107c25 */ /* 0x000fc8000f8e0010 */
[----:B------:R-:W-:Y:S01]  /*27b0*/  FMUL R27, R27, R10 ;  /* 0x0000000a1b1b7220 */ /* 0x000fe20000400000 */
[----:B------:R-:W-:-:S03]  /*27c0*/  IMAD R31, R31, UR7, R28 ;  /* 0x000000071f1f7c24 */ /* 0x000fc6000f8e021c */
[----:B------:R-:W-:Y:S01]  /*27d0*/  FFMA R27, R78, R3, R27 ;  /* 0x000000034e1b7223 */ /* 0x000fe2000000001b */
[----:B------:R-:W-:-:S04]  /*27e0*/  IADD3 R16, P3, R16, UR10, RZ ;  /* 0x0000000a10107c10 */ /* 0x000fc8000ff7e0ff */
[----:B------:R-:W-:Y:S02]  /*27f0*/  F2FP.SATFINITE.E4M3.F32.PACK_AB_MERGE_C R29, RZ, R27, RZ ;  /* 0x0000001bff1d723e */ /* 0x000fe400048070ff */
[----:B------:R-:W-:Y:S02]  /*2800*/  IADD3.X R17, R17, UR11, R31, P3, !PT ;  /* 0x0000000b11117c10 */ /* 0x000fe40009ffe41f */
[----:B------:R-:W-:Y:S01]  /*2810*/  PRMT R27, RZ, 0x7610, R27 ;  /* 0x00007610ff1b7816 */ /* 0x000fe2000000001b */
[----:B------:R1:W-:Y:S01]  /*2820*/  @!P2 STG.E.U8 desc[UR18][R8.64+0x1], R29 ;  /* 0x0000011d0800a986 */ /* 0x0003e2000c101112 */
[----:B------:R-:W-:Y:S05]  /*2830*/  @P0 BRA `(.L_x_38) ;  /* 0x0000000000040947 */ /* 0x000fea0003800000 */
[----:B------:R3:W5:Y:S02]  /*2840*/  LDG.E.U8 R27, desc[UR18][R16.64] ;  /* 0x00000012101b7981 */ /* 0x000764000c1e1100 */
.L_x_38:
[----:B------:R-:W-:Y:S05]  /*2850*/  BSYNC B1 ;  /* 0x0000000000017941 */ /* 0x000fea0003800000 */
.L_x_37:
[----:B-----5:R-:W-:Y:S01]  /*2860*/  LOP3.LUT R27, R27, 0xff, RZ, 0xc0, !PT ;  /* 0x000000ff1b1b7812 */ /* 0x020fe200078ec0ff */
[----:B------:R-:W-:Y:S01]  /*2870*/  BSSY B1, `(.L_x_39) ;  /* 0x000000b000017945 */ /* 0x000fe20003800000 */
[----:B------:R-:W-:Y:S02]  /*2880*/  ISETP.LT.OR P1, PT, R25, 0x9, !P1 ;  /* 0x000000091900780c */ /* 0x000fe40004f21670 */
[----:B------:R-:W-:-:S05]  /*2890*/  F2FP.F16.E4M3.UNPACK_B R27, R27 ;  /* 0x0000001bff1b723e */ /* 0x000fca00020006ff */
[----:B------:R-:W-:-:S05]  /*28a0*/  HADD2.F32 R27, -RZ, R27.H0_H0 ;  /* 0x2000001bff1b7230 */ /* 0x000fca0000004100 */
[----:B------:R-:W-:Y:S01]  /*28b0*/  FMUL R28, R27, R10 ;  /* 0x0000000a1b1c7220 */ /* 0x000fe20000400000 */
[----:B------:R-:W-:-:S03]  /*28c0*/  PRMT R27, RZ, 0x7610, R27 ;  /* 0x00007610ff1b7816 */ /* 0x000fc6000000001b */
[----:B------:R-:W-:-:S05]  /*28d0*/  FFMA R28, R77, R3, R28 ;  /* 0x000000034d1c7223 */ /* 0x000fca000000001c */
[----:B-1----:R-:W-:-:S05]  /*28e0*/  F2FP.SATFINITE.E4M3.F32.PACK_AB_MERGE_C R29, RZ, R28, RZ ;  /* 0x0000001cff1d723e */ /* 0x002fca00048070ff */
[----:B------:R1:W-:Y:S01]  /*28f0*/  @!P0 STG.E.U8 desc[UR18][R6.64], R29 ;  /* 0x0000001d06008986 */ /* 0x0003e2000c101112 */
[----:B------:R-:W-:Y:S05]  /*2900*/  @P1 BRA `(.L_x_40) ;  /* 0x0000000000041947 */ /* 0x000fea0003800000 */
[----:B------:R4:W5:Y:S02]  /*2910*/  LDG.E.U8 R27, desc[UR18][R16.64+0x1] ;  /* 0x00000112101b7981 */ /* 0x000964000c1e1100 */
.L_x_40:
[----:B------:R-:W-:Y:S05]  /*2920*/  BSYNC B1 ;  /* 0x0000000000017941 */ /* 0x000fea0003800000 */
.L_x_39:
[----:B-----5:R-:W-:Y:S01]  /*2930*/  LOP3.LUT R27, R27, 0xff, RZ, 0xc0, !PT ;  /* 0x000000ff1b1b7812 */ /* 0x020fe200078ec0ff */
[----:B------:R-:W-:Y:S01]  /*2940*/  BSSY B1, `(.L_x_41) ;  /* 0x000000c000017945 */ /* 0x000fe20003800000 */
[----:B------:R-:W-:Y:S02]  /*2950*/  ISETP.GE.AND P0, PT, R26, 0x9, PT ;  /* 0x000000091a00780c */ /* 0x000fe40003f06270 */
[----:B------:R-:W-:Y:S02]  /*2960*/  F2FP.F16.E4M3.UNPACK_B R27, R27 ;  /* 0x0000001bff1b723e */ /* 0x000fe400020006ff */
[----:B------:R-:W-:-:S03]  /*2970*/  ISETP.LT.OR P2, PT, R25, 0x1, !P0 ;  /* 0x000000011900780c */ /* 0x000fc60004741670 */
[----:B------:R-:W-:-:S05]  /*2980*/  HADD2.F32 R27, -RZ, R27.H0_H0 ;  /* 0x2000001bff1b7230 */ /* 0x000fca0000004100 */
[----:B------:R-:W-:-:S04]  /*2990*/  FMUL R27, R27, R10 ;  /* 0x0000000a1b1b7220 */ /* 0x000fc80000400000 */
[----:B------:R-:W-:-:S05]  /*29a0*/  FFMA R27, R76, R3, R27 ;  /* 0x000000034c1b7223 */ /* 0x000fca000000001b */
[----:B-1----:R-:W-:Y:S02]  /*29b0*/  F2FP.SATFINITE.E4M3.F32.PACK_AB_MERGE_C R29, RZ, R27, RZ ;  /* 0x0000001bff1d723e */ /* 0x002fe400048070ff */
[----:B------:R-:W-:-:S03]  /*29c0*/  PRMT R27, RZ, 0x7610, R27 ;  /* 0x00007610ff1b7816 */ /* 0x000fc6000000001b */
[----:B------:R1:W-:Y:S01]  /*29d0*/  @!P1 STG.E.U8 desc[UR18][R6.64+0x1], R29 ;  /* 0x0000011d06009986 */ /* 0x0003e2000c101112 */
[----:B------:R-:W-:Y:S05]  /*29e0*/  @P2 BRA `(.L_x_42) ;  /* 0x0000000000042947 */ /* 0x000fea0003800000 */
[----:B------:R0:W5:Y:S02]  /*29f0*/  LDG.E.U8 R27, desc[UR18][R12.64+0x8] ;  /* 0x000008120c1b7981 */ /* 0x000164000c1e1100 */
.L_x_42:
[----:B------:R-:W-:Y:S05]  /*2a00*/  BSYNC B1 ;  /* 0x0000000000017941 */ /* 0x000fea0003800000 */
.L_x_41:
        /* <DEDUP_REMOVED lines=13> */
.L_x_44:
[----:B------:R-:W-:Y:S05]  /*2ae0*/  BSYNC B1 ;  /* 0x0000000000017941 */ /* 0x000fea0003800000 */
.L_x_43:
[----:B-----5:R-:W-:Y:S01]  /*2af0*/  LOP3.LUT R27, R27, 0xff, RZ, 0xc0, !PT ;  /* 0x000000ff1b1b7812 */ /* 0x020fe200078ec0ff */
[----:B------:R-:W-:Y:S01]  /*2b00*/  BSSY B1, `(.L_x_45) ;  /* 0x000000b000017945 */ /* 0x000fe20003800000 */
[----:B------:R-:W-:Y:S02]  /*2b10*/  ISETP.LT.OR P0, PT, R25, 0x9, !P0 ;  /* 0x000000091900780c */ /* 0x000fe40004701670 */
[----:B------:R-:W-:-:S05]  /*2b20*/  F2FP.F16.E4M3.UNPACK_B R27, R27 ;  /* 0x0000001bff1b723e */ /* 0x000fca00020006ff */
        /* <DEDUP_REMOVED lines=8> */
.L_x_46:
[----:B------:R-:W-:Y:S05]  /*2bb0*/  BSYNC B1 ;  /* 0x0000000000017941 */ /* 0x000fea0003800000 */
.L_x_45:
        /* <DEDUP_REMOVED lines=12> */
.L_x_48:
[----:B------:R-:W-:Y:S05]  /*2c80*/  BSYNC B1 ;  /* 0x0000000000017941 */ /* 0x000fea0003800000 */
.L_x_47:
        /* <DEDUP_REMOVED lines=13> */
.L_x_50:
[----:B------:R-:W-:Y:S05]  /*2d60*/  BSYNC B1 ;  /* 0x0000000000017941 */ /* 0x000fea0003800000 */
.L_x_49:
        /* <DEDUP_REMOVED lines=13> */
.L_x_52:
[----:B------:R-:W-:Y:S05]  /*2e40*/  BSYNC B1 ;  /* 0x0000000000017941 */ /* 0x000fea0003800000 */
.L_x_51:
        /* <DEDUP_REMOVED lines=12> */
.L_x_54:
[----:B------:R-:W-:Y:S05]  /*2f10*/  BSYNC B1 ;  /* 0x0000000000017941 */ /* 0x000fea0003800000 */
.L_x_53:
        /* <DEDUP_REMOVED lines=12> */
.L_x_56:
[----:B------:R-:W-:Y:S05]  /*2fe0*/  BSYNC B1 ;  /* 0x0000000000017941 */ /* 0x000fea0003800000 */
.L_x_55:
        /* <DEDUP_REMOVED lines=13> */
.L_x_58:
[----:B------:R-:W-:Y:S05]  /*30c0*/  BSYNC B1 ;  /* 0x0000000000017941 */ /* 0x000fea0003800000 */
.L_x_57:
        /* <DEDUP_REMOVED lines=13> */
.L_x_60:
[----:B------:R-:W-:Y:S05]  /*31a0*/  BSYNC B1 ;  /* 0x0000000000017941 */ /* 0x000fea0003800000 */
.L_x_59:
        /* <DEDUP_REMOVED lines=12> */
.L_x_62:
[----:B------:R-:W-:Y:S05]  /*3270*/  BSYNC B1 ;  /* 0x0000000000017941 */ /* 0x000fea0003800000 */
.L_x_61:
        /* <DEDUP_REMOVED lines=12> */
.L_x_64:
[----:B------:R-:W-:Y:S05]  /*3340*/  BSYNC B1 ;  /* 0x0000000000017941 */ /* 0x000fea0003800000 */
.L_x_63:
        /* <DEDUP_REMOVED lines=13> */
.L_x_66:
[----:B------:R-:W-:Y:S05]  /*3420*/  BSYNC B1 ;  /* 0x0000000000017941 */ /* 0x000fea0003800000 */
.L_x_65:
        /* <DEDUP_REMOVED lines=13> */
.L_x_68:
[----:B------:R-:W-:Y:S05]  /*3500*/  BSYNC B1 ;  /* 0x0000000000017941 */ /* 0x000fea0003800000 */
.L_x_67:
        /* <DEDUP_REMOVED lines=12> */
.L_x_70:
[----:B------:R-:W-:Y:S05]  /*35d0*/  BSYNC B1 ;  /* 0x0000000000017941 */ /* 0x000fea0003800000 */
.L_x_69:
        /* <DEDUP_REMOVED lines=12> */
.L_x_72:
[----:B------:R-:W-:Y:S05]  /*36a0*/  BSYNC B1 ;  /* 0x0000000000017941 */ /* 0x000fea0003800000 */
.L_x_71:
        /* <DEDUP_REMOVED lines=13> */
.L_x_74:
[----:B------:R-:W-:Y:S05]  /*3780*/  BSYNC B1 ;  /* 0x0000000000017941 */ /* 0x000fea0003800000 */
.L_x_73:
        /* <DEDUP_REMOVED lines=13> */
.L_x_76:
[----:B------:R-:W-:Y:S05]  /*3860*/  BSYNC B1 ;  /* 0x0000000000017941 */ /* 0x000fea0003800000 */
.L_x_75:
        /* <DEDUP_REMOVED lines=12> */
.L_x_78:
[----:B------:R-:W-:Y:S05]  /*3930*/  BSYNC B1 ;  /* 0x0000000000017941 */ /* 0x000fea0003800000 */
.L_x_77:
[----:B-----5:R-:W-:Y:S01]  /*3940*/  LOP3.LUT R27, R27, 0xff, RZ, 0xc0, !PT ;  /* 0x000000ff1b1b7812 */ /* 0x020fe200078ec0ff */
[----:B------:R-:W-:Y:S01]  /*3950*/  BSSY B1, `(.L_x_79) ;  /* 0x000000b000017945 */ /* 0x000fe20003800000 */
[----:B------:R-:W-:Y:S02]  /*3960*/  ISETP.LT.OR P1, PT, R25, 0x9, !P1 ;  /* 0x000000091900780c */ /* 0x000fe40004f21670 */
[----:B------:R-:W-:-:S05]  /*3970*/  F2FP.F16.E4M3.UNPACK_B R27, R27 ;  /* 0x0000001bff1b723e */ /* 0x000fca00020006ff */
[----:B------:R-:W-:-:S05]  /*3980*/  HADD2.F32 R27, -RZ, R27.H0_H0 ;  /* 0x2000001bff1b7230 */ /* 0x000fca0000004100 */
[----:B------:R-:W-:-:S04]  /*3990*/  FMUL R28, R27, R10 ;  /* 0x0000000a1b1c7220 */ /* 0x000fc80000400000 */
[----:B------:R-:W-:Y:S01]  /*39a0*/  FFMA R28, R23, R3, R28 ;  /* 0x00000003171c7223 */ /* 0x000fe2000000001c */
[----:B------:R-:W-:-:S04]  /*39b0*/  PRMT R23, RZ, 0x7610, R23 ;  /* 0x00007610ff177816 */ /* 0x000fc80000000017 */
[----:B------:R-:W-:-:S05]  /*39c0*/  F2FP.SATFINITE.E4M3.F32.PACK_AB_MERGE_C R27, RZ, R28, RZ ;  /* 0x0000001cff1b723e */ /* 0x000fca00048070ff */
[----:B------:R0:W-:Y:S01]  /*39d0*/  @!P0 STG.E.U8 desc[UR18][R6.64+0x28], R27 ;  /* 0x0000281b06008986 */ /* 0x0001e2000c101112 */
[----:B------:R-:W-:Y:S05]  /*39e0*/  @P1 BRA `(.L_x_80) ;  /* 0x0000000000041947 */ /* 0x000fea0003800000 */
[----:B------:R0:W5:Y:S02]  /*39f0*/  LDG.E.U8 R23, desc[UR18][R16.64+0x29] ;  /* 0x0000291210177981 */ /* 0x000164000c1e1100 */
.L_x_80:
[----:B------:R-:W-:Y:S05]  /*3a00*/  BSYNC B1 ;  /* 0x0000000000017941 */ /* 0x000fea0003800000 */
.L_x_79:
        /* <DEDUP_REMOVED lines=8> */
[----:B0-----:R-:W-:Y:S02]  /*3a90*/  F2FP.SATFINITE.E4M3.F32.PACK_AB_MERGE_C R27, RZ, R23, RZ ;  /* 0x00000017ff1b723e */ /* 0x001fe400048070ff */
[----:B------:R-:W-:-:S03]  /*3aa0*/  PRMT R23, RZ, 0x7610, R23 ;  /* 0x00007610ff177816 */ /* 0x000fc60000000017 */
[----:B------:R0:W-:Y:S01]  /*3ab0*/  @!P1 STG.E.U8 desc[UR18][R6.64+0x29], R27 ;  /* 0x0000291b06009986 */ /* 0x0001e2000c101112 */
[----:B------:R-:W-:Y:S05]  /*3ac0*/  @P2 BRA `(.L_x_82) ;  /* 0x0000000000042947 */ /* 0x000fea0003800000 */
[----:B------:R0:W5:Y:S02]  /*3ad0*/  LDG.E.U8 R23, desc[UR18][R12.64+0x30] ;  /* 0x000030120c177981 */ /* 0x000164000c1e1100 */
.L_x_82:
[----:B------:R-:W-:Y:S05]  /*3ae0*/  BSYNC B1 ;  /* 0x0000000000017941 */ /* 0x000fea0003800000 */
.L_x_81:
[----:B-----5:R-:W-:Y:S01]  /*3af0*/  LOP3.LUT R23, R23, 0xff, RZ, 0xc0, !PT ;  /* 0x000000ff17177812 */ /* 0x020fe200078ec0ff */
[----:B------:R-:W-:Y:S01]  /*3b00*/  BSSY B1, `(.L_x_83) ;  /* 0x000000c000017945 */ /* 0x000fe20003800000 */
[----:B------:R-:W-:Y:S02]  /*3b10*/  ISETP.GE.AND P1, PT, R26, 0x32, PT ;  /* 0x000000321a00780c */ /* 0x000fe40003f26270 */
[----:B------:R-:W-:Y:S02]  /*3b20*/  F2FP.F16.E4M3.UNPACK_B R23, R23 ;  /* 0x00000017ff17723e */ /* 0x000fe400020006ff */
[----:B------:R-:W-:-:S03]  /*3b30*/  ISETP.LT.OR P3, PT, R25, 0x1, !P1 ;  /* 0x000000011900780c */ /* 0x000fc60004f61670 */
        /* <DEDUP_REMOVED lines=8> */
.L_x_84:
[----:B------:R-:W-:Y:S05]  /*3bc0*/  BSYNC B1 ;  /* 0x0000000000017941 */ /* 0x000fea0003800000 */
.L_x_83:
[----:B-----5:R-:W-:Y:S01]  /*3bd0*/  LOP3.LUT R21, R21, 0xff, RZ, 0xc0, !PT ;  /* 0x000000ff15157812 */ /* 0x020fe200078ec0ff */
[----:B------:R-:W-:Y:S01]  /*3be0*/  BSSY B1, `(.L_x_85) ;  /* 0x000000b000017945 */ /* 0x000fe20003800000 */
[----:B------:R-:W-:Y:S02]  /*3bf0*/  ISETP.LT.OR P0, PT, R25, 0x9, !P0 ;  /* 0x000000091900780c */ /* 0x000fe40004701670 */
[----:B------:R-:W-:-:S05]  /*3c00*/  F2FP.F16.E4M3.UNPACK_B R21, R21 ;  /* 0x00000015ff15723e */ /* 0x000fca00020006ff */
        /* <DEDUP_REMOVED lines=8> */
.L_x_86:
[----:B------:R-:W-:Y:S05]  /*3c90*/  BSYNC B1 ;  /* 0x0000000000017941 */ /* 0x000fea0003800000 */
.L_x_85:
        /* <DEDUP_REMOVED lines=12> */
.L_x_88:
[----:B------:R-:W-:Y:S05]  /*3d60*/  BSYNC B1 ;  /* 0x0000000000017941 */ /* 0x000fea0003800000 */
.L_x_87:
        /* <DEDUP_REMOVED lines=13> */
.L_x_90:
[----:B------:R-:W-:Y:S05]  /*3e40*/  BSYNC B1 ;  /* 0x0000000000017941 */ /* 0x000fea0003800000 */
.L_x_89:
        /* <DEDUP_REMOVED lines=13> */
.L_x_92:
[----:B------:R-:W-:Y:S05]  /*3f20*/  BSYNC B1 ;  /* 0x0000000000017941 */ /* 0x000fea0003800000 */
.L_x_91:
[----:B-----5:R-:W-:Y:S01]  /*3f30*/  LOP3.LUT R15, R15, 0xff, RZ, 0xc0, !PT ;  /* 0x000000ff0f0f7812 */ /* 0x020fe200078ec0ff */
[----:B------:R-:W-:Y:S01]  /*3f40*/  BSSY B1, `(.L_x_93) ;  /* 0x000000b000017945 */ /* 0x000fe20003800000 */
[----:B------:R-:W-:Y:S02]  /*3f50*/  ISETP.LT.OR P0, PT, R25, 0x9, !P0 ;  /* 0x000000091900780c */ /* 0x000fe40004701670 */
[----:B------:R-:W-:Y:S02]  /*3f60*/  F2FP.F16.E4M3.UNPACK_B R15, R15 ;  /* 0x0000000fff0f723e */ /* 0x000fe400020006ff */
[----:B0-2---:R-:W-:-:S03]  /*3f70*/  PRMT R12, RZ, 0x7610, R12 ;  /* 0x00007610ff0c7816 */ /* 0x005fc6000000000c */
[----:B------:R-:W-:-:S05]  /*3f80*/  HADD2.F32 R15, -RZ, R15.H0_H0 ;  /* 0x2000000fff0f7230 */ /* 0x000fca0000004100 */
[----:B------:R-:W-:-:S04]  /*3f90*/  FMUL R15, R15, R10 ;  /* 0x0000000a0f0f7220 */ /* 0x000fc80000400000 */
[----:B------:R-:W-:-:S05]  /*3fa0*/  FFMA R15, R18, R3, R15 ;  /* 0x00000003120f7223 */ /* 0x000fca000000000f */
[----:B------:R-:W-:-:S05]  /*3fb0*/  F2FP.SATFINITE.E4M3.F32.PACK_AB_MERGE_C R15, RZ, R15, RZ ;  /* 0x0000000fff0f723e */ /* 0x000fca00048070ff */
[----:B------:R0:W-:Y:S01]  /*3fc0*/  @!P3 STG.E.U8 desc[UR18][R8.64+0x39], R15 ;  /* 0x0000390f0800b986 */ /* 0x0001e2000c101112 */
[----:B------:R-:W-:Y:S05]  /*3fd0*/  @P0 BRA `(.L_x_94) ;  /* 0x0000000000040947 */ /* 0x000fea0003800000 */
[----:B------:R2:W5:Y:S02]  /*3fe0*/  LDG.E.U8 R12, desc[UR18][R16.64+0x38] ;  /* 0x00003812100c7981 */ /* 0x000564000c1e1100 */
.L_x_94:
[----:B------:R-:W-:Y:S05]  /*3ff0*/  BSYNC B1 ;  /* 0x0000000000017941 */ /* 0x000fea0003800000 */
.L_x_93:
[----:B-----5:R-:W-:Y:S01]  /*4000*/  LOP3.LUT R12, R12, 0xff, RZ, 0xc0, !PT ;  /* 0x000000ff0c0c7812 */ /* 0x020fe200078ec0ff */
[----:B------:R-:W-:Y:S01]  /*4010*/  BSSY B1, `(.L_x_95) ;  /* 0x000000b000017945 */ /* 0x000fe20003800000 */
[----:B------:R-:W-:Y:S02]  /*4020*/  ISETP.LT.OR P1, PT, R25, 0x9, !P1 ;  /* 0x000000091900780c */ /* 0x000fe40004f21670 */
[----:B------:R-:W-:-:S05]  /*4030*/  F2FP.F16.E4M3.UNPACK_B R12, R12 ;  /* 0x0000000cff0c723e */ /* 0x000fca00020006ff */
[----:B01----:R-:W-:-:S05]  /*4040*/  HADD2.F32 R9, -RZ, R12.H0_H0 ;  /* 0x2000000cff097230 */ /* 0x003fca0000004100 */
[----:B------:R-:W-:-:S04]  /*4050*/  FMUL R8, R9, R10 ;  /* 0x0000000a09087220 */ /* 0x000fc80000400000 */
[----:B------:R-:W-:-:S05]  /*4060*/  FFMA R8, R11, R3, R8 ;  /* 0x000000030b087223 */ /* 0x000fca0000000008 */
[----:B------:R-:W-:Y:S02]  /*4070*/  F2FP.SATFINITE.E4M3.F32.PACK_AB_MERGE_C R9, RZ, R8, RZ ;  /* 0x00000008ff09723e */ /* 0x000fe400048070ff */
[----:B------:R-:W-:-:S03]  /*4080*/  PRMT R8, RZ, 0x7610, R8 ;  /* 0x00007610ff087816 */ /* 0x000fc60000000008 */
[----:B------:R0:W-:Y:S01]  /*4090*/  @!P0 STG.E.U8 desc[UR18][R6.64+0x38], R9 ;  /* 0x0000380906008986 */ /* 0x0001e2000c101112 */
[----:B------:R-:W-:Y:S05]  /*40a0*/  @P1 BRA `(.L_x_96) ;  /* 0x0000000000041947 */ /* 0x000fea0003800000 */
[----:B------:R1:W5:Y:S02]  /*40b0*/  LDG.E.U8 R8, desc[UR18][R16.64+0x39] ;  /* 0x0000391210087981 */ /* 0x000364000c1e1100 */
.L_x_96:
[----:B------:R-:W-:Y:S05]  /*40c0*/  BSYNC B1 ;  /* 0x0000000000017941 */ /* 0x000fea0003800000 */
.L_x_95:
[----:B------:R-:W-:Y:S05]  /*40d0*/  @P1 BRA `(.L_x_97) ;  /* 0x0000000800601947 */ /* 0x000fea0003800000 */
[----:B-----5:R-:W-:-:S04]  /*40e0*/  LOP3.LUT R8, R8, 0xff, RZ, 0xc0, !PT ;  /* 0x000000ff08087812 */ /* 0x020fc800078ec0ff */
[----:B------:R-:W-:-:S05]  /*40f0*/  F2FP.F16.E4M3.UNPACK_B R8, R8 ;  /* 0x00000008ff08723e */ /* 0x000fca00020006ff */
[----:B0-----:R-:W-:-:S05]  /*4100*/  HADD2.F32 R9, -RZ, R8.H0_H0 ;  /* 0x20000008ff097230 */ /* 0x001fca0000004100 */
[----:B------:R-:W-:-:S04]  /*4110*/  FMUL R9, R9, R10 ;  /* 0x0000000a09097220 */ /* 0x000fc80000400000 */
[----:B------:R-:W-:-:S05]  /*4120*/  FFMA R9, R14, R3, R9 ;  /* 0x000000030e097223 */ /* 0x000fca0000000009 */
[----:B------:R-:W-:-:S05]  /*4130*/  F2FP.SATFINITE.E4M3.F32.PACK_AB_MERGE_C R9, RZ, R9, RZ ;  /* 0x00000009ff09723e */ /* 0x000fca00048070ff */
[----:B------:R0:W-:Y:S01]  /*4140*/  STG.E.U8 desc[UR18][R6.64+0x39], R9 ;  /* 0x0000390906007986 */ /* 0x0001e2000c101112 */
[----:B------:R-:W-:Y:S05]  /*4150*/  BRA `(.L_x_97) ;  /* 0x0000000800407947 */ /* 0x000fea0003800000 */
.L_x_32:
[C---:B------:R-:W-:Y:S01]  /*4160*/  ISETP.GE.AND P3, PT, R26.reuse, 0x1, PT ;  /* 0x000000011a00780c */ /* 0x040fe20003f66270 */
[-C--:B--2---:R-:W-:Y:S01]  /*4170*/  FMUL R79, R79, R3.reuse ;  /* 0x000000034f4f7220 */ /* 0x084fe20000400000 */
[----:B------:R-:W-:Y:S01]  /*4180*/  ISETP.GE.AND P0, PT, R26, 0x2, PT ;  /* 0x000000021a00780c */ /* 0x000fe20003f06270 */
[-C--:B------:R-:W-:Y:S01]  /*4190*/  FMUL R78, R78, R3.reuse ;  /* 0x000000034e4e7220 */ /* 0x080fe20000400000 */
[----:B------:R-:W-:Y:S01]  /*41a0*/  ISETP.LT.OR P1, PT, R25, 0x1, !P3 ;  /* 0x000000011900780c */ /* 0x000fe20005f21670 */
[-C--:B------:R-:W-:Y:S01]  /*41b0*/  FMUL R77, R77, R3.reuse ;  /* 0x000000034d4d7220 */ /* 0x080fe20000400000 */
[C---:B------:R-:W-:Y:S01]  /*41c0*/  ISETP.LT.OR P2, PT, R25.reuse, 0x1, !P0 ;  /* 0x000000011900780c */ /* 0x040fe20004741670 */
[-C--:B------:R-:W-:Y:S01]  /*41d0*/  FMUL R76, R76, R3.reuse ;  /* 0x000000034c4c7220 */ /* 0x080fe20000400000 */
[----:B------:R-:W-:Y:S01]  /*41e0*/  ISETP.LT.OR P3, PT, R25, 0x9, !P3 ;  /* 0x000000091900780c */ /* 0x000fe20005f61670 */
[----:B------:R-:W-:Y:S01]  /*41f0*/  FMUL R75, R75, R3 ;  /* 0x000000034b4b7220 */ /* 0x000fe20000400000 */
[----:B------:R-:W-:Y:S01]  /*4200*/  F2FP.SATFINITE.E4M3.F32.PACK_AB_MERGE_C R79, RZ, R79, RZ ;  /* 0x0000004fff4f723e */ /* 0x000fe200048070ff */
[-C--:B------:R-:W-:Y:S01]  /*4210*/  FMUL R74, R74, R3.reuse ;  /* 0x000000034a4a7220 */ /* 0x080fe20000400000 */
[----:B------:R-:W-:Y:S01]  /*4220*/  F2FP.SATFINITE.E4M3.F32.PACK_AB_MERGE_C R13, RZ, R78, RZ ;  /* 0x0000004eff0d723e */ /* 0x000fe200048070ff */
[----:B------:R-:W-:Y:S01]  /*4230*/  FMUL R73, R73, R3 ;  /* 0x0000000349497220 */ /* 0x000fe20000400000 */
[----:B------:R-:W-:Y:S01]  /*4240*/  F2FP.SATFINITE.E4M3.F32.PACK_AB_MERGE_C R77, RZ, R77, RZ ;  /* 0x0000004dff4d723e */ /* 0x000fe200048070ff */
[-C--:B------:R-:W-:Y:S01]  /*4250*/  FMUL R72, R72, R3.reuse ;  /* 0x0000000348487220 */ /* 0x080fe20000400000 */
[----:B------:R-:W-:Y:S01]  /*4260*/  ISETP.LT.OR P0, PT, R25, 0x9, !P0 ;  /* 0x000000091900780c */ /* 0x000fe20004701670 */
[----:B------:R-:W-:Y:S01]  /*4270*/  @!P1 STG.E.U8 desc[UR18][R8.64], R79 ;  /* 0x0000004f08009986 */ /* 0x000fe2000c101112 */
[C---:B------:R-:W-:Y:S01]  /*4280*/  ISETP.GE.AND P1, PT, R26.reuse, 0x9, PT ;  /* 0x000000091a00780c */ /* 0x040fe20003f26270 */
[----:B------:R-:W-:Y:S01]  /*4290*/  FMUL R71, R71, R3 ;  /* 0x0000000347477220 */ /* 0x000fe20000400000 */
[----:B------:R-:W-:Y:S01]  /*42a0*/  F2FP.SATFINITE.E4M3.F32.PACK_AB_MERGE_C R75, RZ, R75, RZ ;  /* 0x0000004bff4b723e */ /* 0x000fe200048070ff */
[----:B------:R0:W-:Y:S01]  /*42b0*/  @!P2 STG.E.U8 desc[UR18][R8.64+0x1], R13 ;  /* 0x0000010d0800a986 */ /* 0x0001e2000c101112 */
[----:B------:R-:W-:Y:S01]  /*42c0*/  ISETP.GE.AND P2, PT, R26, 0xa, PT ;  /* 0x0000000a1a00780c */ /* 0x000fe20003f46270 */
[-C--:B------:R-:W-:Y:S01]  /*42d0*/  FMUL R70, R70, R3.reuse ;  /* 0x0000000346467220 */ /* 0x080fe20000400000 */
[----:B------:R-:W-:Y:S01]  /*42e0*/  F2FP.SATFINITE.E4M3.F32.PACK_AB_MERGE_C R17, RZ, R74, RZ ;  /* 0x0000004aff11723e */ /* 0x000fe200048070ff */
[----:B------:R-:W-:Y:S01]  /*42f0*/  @!P3 STG.E.U8 desc[UR18][R6.64], R77 ;  /* 0x0000004d0600b986 */ /* 0x000fe2000c101112 */
[C---:B------:R-:W-:Y:S01]  /*4300*/  ISETP.LT.OR P3, PT, R25.reuse, 0x1, !P1 ;  /* 0x000000011900780c */ /* 0x040fe20004f61670 */
[-C--:B------:R-:W-:Y:S01]  /*4310*/  FMUL R68, R68, R3.reuse ;  /* 0x0000000344447220 */ /* 0x080fe20000400000 */
[----:B------:R-:W-:Y:S01]  /*4320*/  ISETP.LT.OR P5, PT, R25, 0x1, !P2 ;  /* 0x000000011900780c */ /* 0x000fe200057a1670 */
[-C--:B------:R-:W-:Y:S01]  /*4330*/  FMUL R67, R67, R3.reuse ;  /* 0x0000000343437220 */ /* 0x080fe20000400000 */
[----:B------:R-:W-:Y:S01]  /*4340*/  ISETP.LT.OR P1, PT, R25, 0x9, !P1 ;  /* 0x000000091900780c */ /* 0x000fe20004f21670 */
[----:B------:R-:W-:Y:S01]  /*4350*/  FMUL R65, R65, R3 ;  /* 0x0000000341417220 */ /* 0x000fe20000400000 */
[----:B------:R-:W-:Y:S01]  /*4360*/  F2FP.SATFINITE.E4M3.F32.PACK_AB_MERGE_C R73, RZ, R73, RZ ;  /* 0x00000049ff49723e */ /* 0x000fe200048070ff */
[-C--:B------:R-:W-:Y:S01]  /*4370*/  FMUL R66, R66, R3.reuse ;  /* 0x0000000342427220 */ /* 0x080fe20000400000 */
[----:B0-----:R-:W-:Y:S01]  /*4380*/  F2FP.SATFINITE.E4M3.F32.PACK_AB_MERGE_C R13, RZ, R76, RZ ;  /* 0x0000004cff0d723e */ /* 0x001fe200048070ff */
[-C--:B------:R-:W-:Y:S01]  /*4390*/  FMUL R64, R64, R3.reuse ;  /* 0x0000000340407220 */ /* 0x080fe20000400000 */
[----:B------:R-:W-:Y:S01]  /*43a0*/  ISETP.LT.OR P2, PT, R25, 0x9, !P2 ;  /* 0x000000091900780c */ /* 0x000fe20005741670 */
[-C--:B------:R-:W-:Y:S01]  /*43b0*/  FMUL R63, R63, R3.reuse ;  /* 0x000000033f3f7220 */ /* 0x080fe20000400000 */
[----:B------:R-:W-:Y:S01]  /*43c0*/  F2FP.SATFINITE.E4M3.F32.PACK_AB_MERGE_C R27, RZ, R72, RZ ;  /* 0x00000048ff1b723e */ /* 0x000fe200048070ff */
[----:B------:R0:W-:Y:S01]  /*43d0*/  @!P0 STG.E.U8 desc[UR18][R6.64+0x1], R13 ;  /* 0x0000010d06008986 */ /* 0x0001e2000c101112 */
[C---:B------:R-:W-:Y:S01]  /*43e0*/  ISETP.GE.AND P0, PT, R26.reuse, 0x11, PT ;  /* 0x000000111a00780c */ /* 0x040fe20003f06270 */
[----:B------:R-:W-:Y:S01]  /*43f0*/  FMUL R61, R61, R3 ;  /* 0x000000033d3d7220 */ /* 0x000fe20000400000 */
[----:B------:R-:W-:Y:S01]  /*4400*/  F2FP.SATFINITE.E4M3.F32.PACK_AB_MERGE_C R71, RZ, R71, RZ ;  /* 0x00000047ff47723e */ /* 0x000fe200048070ff */
[----:B------:R-:W-:Y:S01]  /*4410*/  @!P3 STG.E.U8 desc[UR18][R8.64+0x8], R75 ;  /* 0x0000084b0800b986 */ /* 0x000fe2000c101112 */
[----:B------:R-:W-:Y:S01]  /*4420*/  ISETP.GE.AND P3, PT, R26, 0x12, PT ;  /* 0x000000121a00780c */ /* 0x000fe20003f66270 */
[----:B------:R-:W-:Y:S01]  /*4430*/  FMUL R62, R62, R3 ;  /* 0x000000033e3e7220 */ /* 0x000fe20000400000 */
[----:B------:R-:W-:Y:S01]  /*4440*/  F2FP.SATFINITE.E4M3.F32.PACK_AB_MERGE_C R67, RZ, R67, RZ ;  /* 0x00000043ff43723e */ /* 0x000fe200048070ff */
[----:B------:R1:W-:Y:S01]  /*4450*/  @!P5 STG.E.U8 desc[UR18][R8.64+0x9], R17 ;  /* 0x000009110800d986 */ /* 0x0003e2000c101112 */
[----:B------:R-:W-:Y:S01]  /*4460*/  ISETP.LT.OR P5, PT, R25, 0x1, !P3 ;  /* 0x000000011900780c */ /* 0x000fe20005fa1670 */
[-C--:B------:R-:W-:Y:S01]  /*4470*/  FMUL R59, R59, R3.reuse ;  /* 0x000000033b3b7220 */ /* 0x080fe20000400000 */
[C---:B------:R-:W-:Y:S01]  /*4480*/  ISETP.LT.OR P3, PT, R25.reuse, 0x9, !P3 ;  /* 0x000000091900780c */ /* 0x040fe20005f61670 */
[----:B------:R-:W-:Y:S01]  /*4490*/  @!P1 STG.E.U8 desc[UR18][R6.64+0x8], R73 ;  /* 0x0000084906009986 */ /* 0x000fe2000c101112 */
[----:B------:R-:W-:Y:S01]  /*44a0*/  ISETP.LT.OR P1, PT, R25, 0x1, !P0 ;  /* 0x000000011900780c */ /* 0x000fe20004721670 */
[-C--:B------:R-:W-:Y:S01]  /*44b0*/  FMUL R60, R60, R3.reuse ;  /* 0x000000033c3c7220 */ /* 0x080fe20000400000 */
[----:B0-----:R-:W-:Y:S01]  /*44c0*/  F2FP.SATFINITE.E4M3.F32.PACK_AB_MERGE_C R13, RZ, R70, RZ ;  /* 0x00000046ff0d723e */ /* 0x001fe200048070ff */
[----:B------:R-:W-:Y:S01]  /*44d0*/  @!P2 STG.E.U8 desc[UR18][R6.64+0x9], R27 ;  /* 0x0000091b0600a986 */ /* 0x000fe2000c101112 */
[----:B------:R-:W-:Y:S01]  /*44e0*/  ISETP.GE.AND P2, PT, R26, 0x19, PT ;  /* 0x000000191a00780c */ /* 0x000fe20003f46270 */
[-C--:B------:R-:W-:Y:S01]  /*44f0*/  FMUL R57, R57, R3.reuse ;  /* 0x0000000339397220 */ /* 0x080fe20000400000 */
[C---:B------:R-:W-:Y:S01]  /*4500*/  ISETP.LT.OR P0, PT, R25.reuse, 0x9, !P0 ;  /* 0x000000091900780c */ /* 0x040fe20004701670 */
[-C--:B------:R-:W-:Y:S01]  /*4510*/  FMUL R58, R58, R3.reuse ;  /* 0x000000033a3a7220 */ /* 0x080fe20000400000 */
[----:B------:R-:W-:Y:S01]  /*4520*/  ISETP.LT.OR P6, PT, R25, 0x1, !P2 ;  /* 0x000000011900780c */ /* 0x000fe200057c1670 */
[----:B------:R0:W-:Y:S01]  /*4530*/  @!P5 STG.E.U8 desc[UR18][R8.64+0x11], R13 ;  /* 0x0000110d0800d986 */ /* 0x0001e2000c101112 */
[----:B-1----:R-:W-:Y:S01]  /*4540*/  F2FP.SATFINITE.E4M3.F32.PACK_AB_MERGE_C R17, RZ, R68, RZ ;  /* 0x00000044ff11723e */ /* 0x002fe200048070ff */
[----:B------:R-:W-:Y:S01]  /*4550*/  FMUL R56, R56, R3 ;  /* 0x0000000338387220 */ /* 0x000fe20000400000 */
[----:B------:R-:W-:Y:S01]  /*4560*/  F2FP.SATFINITE.E4M3.F32.PACK_AB_MERGE_C R65, RZ, R65, RZ ;  /* 0x00000041ff41723e */ /* 0x000fe200048070ff */
[----:B------:R-:W-:Y:S01]  /*4570*/  @!P1 STG.E.U8 desc[UR18][R8.64+0x10], R71 ;  /* 0x0000104708009986 */ /* 0x000fe2000c101112 */
[----:B------:R-:W-:Y:S01]  /*4580*/  ISETP.GE.AND P1, PT, R26, 0x1a, PT ;  /* 0x0000001a1a00780c */ /* 0x000fe20003f26270 */
[-C--:B------:R-:W-:Y:S01]  /*4590*/  FMUL R23, R23, R3.reuse ;  /* 0x0000000317177220 */ /* 0x080fe20000400000 */
[C---:B------:R-:W-:Y:S01]  /*45a0*/  ISETP.LT.OR P2, PT, R25.reuse, 0x9, !P2 ;  /* 0x000000091900780c */ /* 0x040fe20005741670 */
[----:B------:R1:W-:Y:S01]  /*45b0*/  @!P3 STG.E.U8 desc[UR18][R6.64+0x11], R17 ;  /* 0x000011110600b986 */ /* 0x0003e2000c101112 */
[----:B------:R-:W-:Y:S01]  /*45c0*/  ISETP.LT.OR P5, PT, R25, 0x1, !P1 ;  /* 0x000000011900780c */ /* 0x000fe20004fa1670 */
[-C--:B------:R-:W-:Y:S01]  /*45d0*/  FMUL R21, R21, R3.reuse ;  /* 0x0000000315157220 */ /* 0x080fe20000400000 */
[----:B------:R-:W-:Y:S01]  /*45e0*/  ISETP.LT.OR P3, PT, R25, 0x9, !P1 ;  /* 0x000000091900780c */ /* 0x000fe20004f61670 */
[----:B------:R-:W-:Y:S01]  /*45f0*/  @!P0 STG.E.U8 desc[UR18][R6.64+0x10], R67 ;  /* 0x0000104306008986 */ /* 0x000fe2000c101112 */
[----:B0-----:R-:W-:Y:S01]  /*4600*/  F2FP.SATFINITE.E4M3.F32.PACK_AB_MERGE_C R13, RZ, R66, RZ ;  /* 0x00000042ff0d723e */ /* 0x001fe200048070ff */
[-C--:B------:R-:W-:Y:S01]  /*4610*/  FMUL R22, R22, R3.reuse ;  /* 0x0000000316167220 */ /* 0x080fe20000400000 */
[C---:B------:R-:W-:Y:S01]  /*4620*/  ISETP.GE.AND P0, PT, R26.reuse, 0x21, PT ;  /* 0x000000211a00780c */ /* 0x040fe20003f06270 */
[----:B------:R-:W-:Y:S01]  /*4630*/  @!P6 STG.E.U8 desc[UR18][R8.64+0x18], R65 ;  /* 0x000018410800e986 */ /* 0x000fe2000c101112 */
[----:B------:R-:W-:Y:S01]  /*4640*/  ISETP.GE.AND P1, PT, R26, 0x22, PT ;  /* 0x000000221a00780c */ /* 0x000fe20003f26270 */
[-C--:B------:R-:W-:Y:S01]  /*4650*/  FMUL R19, R19, R3.reuse ;  /* 0x0000000313137220 */ /* 0x080fe20000400000 */
[C---:B------:R-:W-:Y:S01]  /*4660*/  ISETP.LT.OR P6, PT, R25.reuse, 0x1, !P0 ;  /* 0x000000011900780c */ /* 0x040fe200047c1670 */
[-C--:B------:R-:W-:Y:S01]  /*4670*/  FMUL R20, R20, R3.reuse ;  /* 0x0000000314147220 */ /* 0x080fe20000400000 */
[----:B-1----:R-:W-:Y:S01]  /*4680*/  F2FP.SATFINITE.E4M3.F32.PACK_AB_MERGE_C R17, RZ, R64, RZ ;  /* 0x00000040ff11723e */ /* 0x002fe200048070ff */
[----:B------:R0:W-:Y:S01]  /*4690*/  @!P5 STG.E.U8 desc[UR18][R8.64+0x19], R13 ;  /* 0x0000190d0800d986 */ /* 0x0001e2000c101112 */
[----:B------:R-:W-:Y:S01]  /*46a0*/  ISETP.LT.OR P5, PT, R25, 0x1, !P1 ;  /* 0x000000011900780c */ /* 0x000fe20004fa1670 */
[----:B------:R-:W-:Y:S01]  /*46b0*/  FMUL R15, R15, R3 ;  /* 0x000000030f0f7220 */ /* 0x000fe20000400000 */
[----:B------:R-:W-:Y:S01]  /*46c0*/  F2FP.SATFINITE.E4M3.F32.PACK_AB_MERGE_C R63, RZ, R63, RZ ;  /* 0x0000003fff3f723e */ /* 0x000fe200048070ff */
[----:B------:R1:W-:Y:S01]  /*46d0*/  @!P3 STG.E.U8 desc[UR18][R6.64+0x19], R17 ;  /* 0x000019110600b986 */ /* 0x0003e2000c101112 */
[----:B------:R-:W-:Y:S01]  /*46e0*/  F2FP.SATFINITE.E4M3.F32.PACK_AB_MERGE_C R61, RZ, R61, RZ ;  /* 0x0000003dff3d723e */ /* 0x000fe200048070ff */
[-C--:B------:R-:W-:Y:S01]  /*46f0*/  FMUL R18, R18, R3.reuse ;  /* 0x0000000312127220 */ /* 0x080fe20000400000 */
[----:B------:R-:W-:Y:S01]  /*4700*/  F2FP.SATFINITE.E4M3.F32.PACK_AB_MERGE_C R27, RZ, R62, RZ ;  /* 0x0000003eff1b723e */ /* 0x000fe200048070ff */
[----:B------:R-:W-:Y:S01]  /*4710*/  @!P2 STG.E.U8 desc[UR18][R6.64+0x18], R63 ;  /* 0x0000183f0600a986 */ /* 0x000fe2000c101112 */
[----:B------:R-:W-:Y:S01]  /*4720*/  ISETP.LT.OR P3, PT, R25, 0x9, !P1 ;  /* 0x000000091900780c */ /* 0x000fe20004f61670 */
[-C--:B------:R-:W-:Y:S01]  /*4730*/  FMUL R11, R11, R3.reuse ;  /* 0x000000030b0b7220 */ /* 0x080fe20000400000 */
[----:B------:R-:W-:Y:S01]  /*4740*/  ISETP.GE.AND P2, PT, R26, 0x29, PT ;  /* 0x000000291a00780c */ /* 0x000fe20003f46270 */
[----:B------:R-:W-:Y:S01]  /*4750*/  @!P6 STG.E.U8 desc[UR18][R8.64+0x20], R61 ;  /* 0x0000203d0800e986 */ /* 0x000fe2000c101112 */
[C---:B------:R-:W-:Y:S01]  /*4760*/  ISETP.LT.OR P0, PT, R25.reuse, 0x9, !P0 ;  /* 0x000000091900780c */ /* 0x040fe20004701670 */
[----:B------:R-:W-:Y:S01]  /*4770*/  FMUL R14, R14, R3 ;  /* 0x000000030e0e7220 */ /* 0x000fe20000400000 */
[----:B------:R-:W-:Y:S01]  /*4780*/  ISETP.GE.AND P1, PT, R26, 0x2a, PT ;  /* 0x0000002a1a00780c */ /* 0x000fe20003f26270 */
[----:B------:R-:W-:Y:S01]  /*4790*/  @!P5 STG.E.U8 desc[UR18][R8.64+0x21], R27 ;  /* 0x0000211b0800d986 */ /* 0x000fe2000c101112 */
[----:B------:R-:W-:-:S02]  /*47a0*/  ISETP.LT.OR P6, PT, R25, 0x1, !P2 ;  /* 0x000000011900780c */ /* 0x000fc400057c1670 */
[C---:B------:R-:W-:Y:S02]  /*47b0*/  ISETP.LT.OR P5, PT, R25.reuse, 0x1, !P1 ;  /* 0x000000011900780c */ /* 0x040fe40004fa1670 */
[----:B------:R-:W-:Y:S02]  /*47c0*/  F2FP.SATFINITE.E4M3.F32.PACK_AB_MERGE_C R59, RZ, R59, RZ ;  /* 0x0000003bff3b723e */ /* 0x000fe400048070ff */
[----:B0-----:R-:W-:Y:S02]  /*47d0*/  F2FP.SATFINITE.E4M3.F32.PACK_AB_MERGE_C R13, RZ, R60, RZ ;  /* 0x0000003cff0d723e */ /* 0x001fe400048070ff */
[----:B------:R-:W-:Y:S01]  /*47e0*/  F2FP.SATFINITE.E4M3.F32.PACK_AB_MERGE_C R57, RZ, R57, RZ ;  /* 0x00000039ff39723e */ /* 0x000fe200048070ff */
[----:B------:R-:W-:Y:S01]  /*47f0*/  @!P0 STG.E.U8 desc[UR18][R6.64+0x20], R59 ;  /* 0x0000203b06008986 */ /* 0x000fe2000c101112 */
[----:B-1----:R-:W-:Y:S02]  /*4800*/  F2FP.SATFINITE.E4M3.F32.PACK_AB_MERGE_C R17, RZ, R58, RZ ;  /* 0x0000003aff11723e */ /* 0x002fe400048070ff */
[C---:B------:R-:W-:Y:S01]  /*4810*/  ISETP.LT.OR P1, PT, R25.reuse, 0x9, !P1 ;  /* 0x000000091900780c */ /* 0x040fe20004f21670 */
[----:B------:R0:W-:Y:S01]  /*4820*/  @!P3 STG.E.U8 desc[UR18][R6.64+0x21], R13 ;  /* 0x0000210d0600b986 */ /* 0x0001e2000c101112 */
[----:B------:R-:W-:-:S02]  /*4830*/  ISETP.LT.OR P2, PT, R25, 0x9, !P2 ;  /* 0x000000091900780c */ /* 0x000fc40005741670 */
[C---:B------:R-:W-:Y:S01]  /*4840*/  ISETP.GE.AND P3, PT, R26.reuse, 0x31, PT ;  /* 0x000000311a00780c */ /* 0x040fe20003f66270 */
[----:B------:R-:W-:Y:S01]  /*4850*/  @!P6 STG.E.U8 desc[UR18][R8.64+0x28], R57 ;  /* 0x000028390800e986 */ /* 0x000fe2000c101112 */
[----:B------:R-:W-:Y:S02]  /*4860*/  ISETP.GE.AND P0, PT, R26, 0x32, PT ;  /* 0x000000321a00780c */ /* 0x000fe40003f06270 */
[----:B------:R-:W-:Y:S01]  /*4870*/  F2FP.SATFINITE.E4M3.F32.PACK_AB_MERGE_C R23, RZ, R23, RZ ;  /* 0x00000017ff17723e */ /* 0x000fe200048070ff */
[----:B------:R1:W-:Y:S01]  /*4880*/  @!P5 STG.E.U8 desc[UR18][R8.64+0x29], R17 ;  /* 0x000029110800d986 */ /* 0x0003e2000c101112 */
[C---:B------:R-:W-:Y:S02]  /*4890*/  ISETP.LT.OR P5, PT, R25.reuse, 0x1, !P3 ;  /* 0x000000011900780c */ /* 0x040fe40005fa1670 */
[----:B------:R-:W-:Y:S02]  /*48a0*/  ISETP.LT.OR P6, PT, R25, 0x1, !P0 ;  /* 0x000000011900780c */ /* 0x000fe400047c1670 */
[----:B0-----:R-:W-:Y:S01]  /*48b0*/  F2FP.SATFINITE.E4M3.F32.PACK_AB_MERGE_C R13, RZ, R56, RZ ;  /* 0x00000038ff0d723e */ /* 0x001fe200048070ff */
[----:B------:R-:W-:Y:S01]  /*48c0*/  @!P2 STG.E.U8 desc[UR18][R6.64+0x28], R23 ;  /* 0x000028170600a986 */ /* 0x000fe2000c101112 */
[----:B------:R-:W-:-:S02]  /*48d0*/  F2FP.SATFINITE.E4M3.F32.PACK_AB_MERGE_C R21, RZ, R21, RZ ;  /* 0x00000015ff15723e */ /* 0x000fc400048070ff */
[C---:B------:R-:W-:Y:S01]  /*48e0*/  ISETP.GE.AND P2, PT, R26.reuse, 0x3a, PT ;  /* 0x0000003a1a00780c */ /* 0x040fe20003f46270 */
[----:B------:R0:W-:Y:S01]  /*48f0*/  @!P1 STG.E.U8 desc[UR18][R6.64+0x29], R13 ;  /* 0x0000290d06009986 */ /* 0x0001e2000c101112 */
[C---:B------:R-:W-:Y:S02]  /*4900*/  ISETP.LT.OR P1, PT, R25.reuse, 0x9, !P3 ;  /* 0x000000091900780c */ /* 0x040fe40005f21670 */
[----:B-1----:R-:W-:Y:S01]  /*4910*/  F2FP.SATFINITE.E4M3.F32.PACK_AB_MERGE_C R17, RZ, R22, RZ ;  /* 0x00000016ff11723e */ /* 0x002fe200048070ff */
[----:B------:R-:W-:Y:S01]  /*4920*/  @!P5 STG.E.U8 desc[UR18][R8.64+0x30], R21 ;  /* 0x000030150800d986 */ /* 0x000fe2000c101112 */
[----:B------:R-:W-:Y:S02]  /*4930*/  ISETP.GE.AND P3, PT, R26, 0x39, PT ;  /* 0x000000391a00780c */ /* 0x000fe40003f66270 */
[C---:B------:R-:W-:Y:S01]  /*4940*/  ISETP.LT.OR P0, PT, R25.reuse, 0x9, !P0 ;  /* 0x000000091900780c */ /* 0x040fe20004701670 */
[----:B------:R1:W-:Y:S01]  /*4950*/  @!P6 STG.E.U8 desc[UR18][R8.64+0x31], R17 ;  /* 0x000031110800e986 */ /* 0x0003e2000c101112 */
[----:B------:R-:W-:-:S02]  /*4960*/  ISETP.LT.OR P5, PT, R25, 0x1, !P3 ;  /* 0x000000011900780c */ /* 0x000fc40005fa1670 */
[C---:B------:R-:W-:Y:S02]  /*4970*/  ISETP.LT.OR P6, PT, R25.reuse, 0x1, !P2 ;  /* 0x000000011900780c */ /* 0x040fe400057c1670 */
[C---:B------:R-:W-:Y:S02]  /*4980*/  ISETP.LT.OR P3, PT, R25.reuse, 0x9, !P3 ;  /* 0x000000091900780c */ /* 0x040fe40005f61670 */
[----:B------:R-:W-:Y:S02]  /*4990*/  ISETP.LT.OR P2, PT, R25, 0x9, !P2 ;  /* 0x000000091900780c */ /* 0x000fe40005741670 */
[----:B------:R-:W-:Y:S02]  /*49a0*/  F2FP.SATFINITE.E4M3.F32.PACK_AB_MERGE_C R19, RZ, R19, RZ ;  /* 0x00000013ff13723e */ /* 0x000fe400048070ff */
[----:B0-----:R-:W-:Y:S02]  /*49b0*/  F2FP.SATFINITE.E4M3.F32.PACK_AB_MERGE_C R13, RZ, R20, RZ ;  /* 0x00000014ff0d723e */ /* 0x001fe400048070ff */
[----:B------:R-:W-:Y:S01]  /*49c0*/  F2FP.SATFINITE.E4M3.F32.PACK_AB_MERGE_C R15, RZ, R15, RZ ;  /* 0x0000000fff0f723e */ /* 0x000fe200048070ff */
[----:B------:R0:W-:Y:S01]  /*49d0*/  @!P1 STG.E.U8 desc[UR18][R6.64+0x30], R19 ;  /* 0x0000301306009986 */ /* 0x0001e2000c101112 */
[----:B-1----:R-:W-:-:S02]  /*49e0*/  F2FP.SATFINITE.E4M3.F32.PACK_AB_MERGE_C R17, RZ, R18, RZ ;  /* 0x00000012ff11723e */ /* 0x002fc400048070ff */
[----:B------:R-:W-:Y:S01]  /*49f0*/  F2FP.SATFINITE.E4M3.F32.PACK_AB_MERGE_C R11, RZ, R11, RZ ;  /* 0x0000000bff0b723e */ /* 0x000fe200048070ff */
[----:B------:R0:W-:Y:S01]  /*4a00*/  @!P0 STG.E.U8 desc[UR18][R6.64+0x31], R13 ;  /* 0x0000310d06008986 */ /* 0x0001e2000c101112 */
[----:B------:R-:W-:-:S03]  /*4a10*/  F2FP.SATFINITE.E4M3.F32.PACK_AB_MERGE_C R21, RZ, R14, RZ ;  /* 0x0000000eff15723e */ /* 0x000fc600048070ff */
[----:B------:R0:W-:Y:S04]  /*4a20*/  @!P5 STG.E.U8 desc[UR18][R8.64+0x38], R15 ;  /* 0x0000380f0800d986 */ /* 0x0001e8000c101112 */
[----:B------:R0:W-:Y:S04]  /*4a30*/  @!P6 STG.E.U8 desc[UR18][R8.64+0x39], R17 ;  /* 0x000039110800e986 */ /* 0x0001e8000c101112 */
[----:B------:R0:W-:Y:S04]  /*4a40*/  @!P3 STG.E.U8 desc[UR18][R6.64+0x38], R11 ;  /* 0x0000380b0600b986 */ /* 0x0001e8000c101112 */
[----:B------:R0:W-:Y:S02]  /*4a50*/  @!P2 STG.E.U8 desc[UR18][R6.64+0x39], R21 ;  /* 0x000039150600a986 */ /* 0x0001e4000c101112 */
.L_x_97:
[----:B------:R-:W-:Y:S05]  /*4a60*/  BSYNC B0 ;  /* 0x0000000000007941 */ /* 0x000fea0003800000 */
.L_x_31:
[----:B------:R-:W-:Y:S01]  /*4a70*/  ULDC UR6, c[0x0][0xc] ;  /* 0x0000030000067ab9 */ /* 0x000fe20000000800 */
[----:B------:R-:W-:Y:S01]  /*4a80*/  ULDC UR7, c[0x0][0x10] ;  /* 0x0000040000077ab9 */ /* 0x000fe20000000800 */
[----:B0-----:R-:W0:Y:S01]  /*4a90*/  LDC R9, c[0x0][0x14] ;  /* 0x00000500ff097b82 */ /* 0x001e220000000800 */
[----:B------:R-:W-:Y:S01]  /*4aa0*/  UIMAD.WIDE.U32 UR6, UR6, UR7, URZ ;  /* 0x00000007060672a5 */ /* 0x000fe2000f8e003f */
[----:B------:R-:W-:Y:S02]  /*4ab0*/  IMAD.MOV.U32 R6, RZ, RZ, R0 ;  /* 0x000000ffff067224 */ /* 0x000fe400078e0000 */
[----:B------:R-:W-:Y:S02]  /*4ac0*/  IMAD.MOV.U32 R7, RZ, RZ, R5 ;  /* 0x000000ffff077224 */ /* 0x000fe400078e0005 */
[----:B------:R-:W-:Y:S02]  /*4ad0*/  IMAD.MOV.U32 R13, RZ, RZ, -0x1 ;  /* 0xffffffffff0d7424 */ /* 0x000fe400078e00ff */
[----:B------:R-:W-:-:S02]  /*4ae0*/  IMAD.MOV.U32 R69, RZ, RZ, -0x1 ;  /* 0xffffffffff457424 */ /* 0x000fc400078e00ff */
[----:B0-----:R-:W-:-:S04]  /*4af0*/  IMAD.WIDE.U32 R6, R9, UR6, R6 ;  /* 0x0000000609067c25 */ /* 0x001fc8000f8e0006 */
[----:B------:R-:W-:Y:S01]  /*4b00*/  IMAD R5, R9, UR7, RZ ;  /* 0x0000000709057c24 */ /* 0x000fe2000f8e02ff */
[----:B------:R-:W-:Y:S01]  /*4b10*/  ULDC.64 UR6, c[0x0][0x650] ;  /* 0x0001940000067ab9 */ /* 0x000fe20000000a00 */
[----:B------:R-:W-:Y:S01]  /*4b20*/  IMAD.MOV.U32 R0, RZ, RZ, R6 ;  /* 0x000000ffff007224 */ /* 0x000fe200078e0006 */
[----:B------:R-:W-:Y:S01]  /*4b30*/  ISETP.GE.U32.AND P0, PT, R6, UR6, PT ;  /* 0x0000000606007c0c */ /* 0x000fe2000bf06070 */
[----:B------:R-:W-:Y:S01]  /*4b40*/  IMAD.IADD R5, R7, 0x1, R5 ;  /* 0x0000000107057824 */ /* 0x000fe200078e0205 */
[----:B------:R-:W-:-:S04]  /*4b50*/  PRMT R7, RZ, 0x7610, R7 ;  /* 0x00007610ff077816 */ /* 0x000fc80000000007 */
[----:B------:R-:W-:-:S13]  /*4b60*/  ISETP.GE.U32.AND.EX P0, PT, R5, UR7, PT, P0 ;  /* 0x0000000705007c0c */ /* 0x000fda000bf06100 */
[----:B------:R-:W-:Y:S05]  /*4b70*/  @P0 BRA `(.L_x_98) ;  /* 0x0000000400640947 */ /* 0x000fea0003800000 */
[----:B------:R-:W0:Y:S01]  /*4b80*/  S2R R20, SR_CTAID.X ;  /* 0x0000000000147919 */ /* 0x000e220000002500 */
[----:B------:R-:W0:Y:S01]  /*4b90*/  LDC.64 R14, c[0x0][0x628] ;  /* 0x00018a00ff0e7b82 */ /* 0x000e220000000a00 */
[----:B------:R-:W-:Y:S01]  /*4ba0*/  ULDC UR6, c[0x0][0x150] ;  /* 0x0000540000067ab9 */ /* 0x000fe20000000800 */
[----:B------:R-:W-:Y:S01]  /*4bb0*/  IMAD.MOV.U32 R12, RZ, RZ, R0 ;  /* 0x000000ffff0c7224 */ /* 0x000fe200078e0000 */
[----:B------:R-:W0:Y:S01]  /*4bc0*/  S2R R22, SR_CTAID.Y ;  /* 0x0000000000167919 */ /* 0x000e220000002600 */
[----:B------:R-:W-:-:S04]  /*4bd0*/  IMAD.MOV.U32 R13, RZ, RZ, R5 ;  /* 0x000000ffff0d7224 */ /* 0x000fc800078e0005 */
[----:B------:R-:W0:Y:S08]  /*4be0*/  LDC R23, c[0x0][0x144] ;  /* 0x00005100ff177b82 */ /* 0x000e300000000800 */
[----:B-1234-:R-:W1:Y:S08]  /*4bf0*/  LDC R16, c[0x0][0x630] ;  /* 0x00018c00ff107b82 */ /* 0x01ee700000000800 */
[----:B------:R-:W2:Y:S01]  /*4c00*/  LDC.64 R18, c[0x0][0x620] ;  /* 0x00018800ff127b82 */ /* 0x000ea20000000a00 */
[----:B0-----:R-:W-:-:S04]  /*4c10*/  ISETP.NE.U32.AND P0, PT, R14, RZ, PT ;  /* 0x000000ff0e00720c */ /* 0x001fc80003f05070 */
[----:B------:R-:W-:Y:S02]  /*4c20*/  ISETP.NE.AND.EX P0, PT, R15, RZ, PT, P0 ;  /* 0x000000ff0f00720c */ /* 0x000fe40003f05300 */
[----:B------:R-:W-:-:S05]  /*4c30*/  I2FP.F32.U32 R6, R20 ;  /* 0x0000001400067245 */ /* 0x000fca0000201000 */
[----:B------:R-:W-:-:S04]  /*4c40*/  FMUL R6, R6, UR6 ;  /* 0x0000000606067c20 */ /* 0x000fc80008400000 */
[----:B------:R0:W3:Y:S02]  /*4c50*/  F2I.U32.TRUNC.NTZ R21, R6 ;  /* 0x0000000600157305 */ /* 0x0000e4000020f000 */
[----:B-1----:R-:W-:Y:S05]  /*4c60*/  @!P0 BRA `(.L_x_99) ;  /* 0x0000000000288947 */ /* 0x002fea0003800000 */
[----:B------:R-:W1:Y:S02]  /*4c70*/  LDC R7, c[0x0][0x634] ;  /* 0x00018d00ff077b82 */ /* 0x000e640000000800 */
[----:B-1----:R-:W-:-:S05]  /*4c80*/  IADD3 R11, P0, R0, R7, RZ ;  /* 0x00000007000b7210 */ /* 0x002fca0007f1e0ff */
[----:B------:R-:W-:-:S04]  /*4c90*/  IMAD.X R17, RZ, RZ, R5, P0 ;  /* 0x000000ffff117224 */ /* 0x000fc800000e0605 */
[----:B0-----:R-:W-:-:S04]  /*4ca0*/  IMAD.WIDE.U32 R6, R17, R14, RZ ;  /* 0x0000000e11067225 */ /* 0x001fc800078e00ff */
[----:B-----5:R-:W-:-:S04]  /*4cb0*/  IMAD.WIDE.U32 R8, P0, R11, R15, R6 ;  /* 0x0000000f0b087225 */ /* 0x020fc80007800006 */
[----:B------:R-:W-:-:S04]  /*4cc0*/  IMAD.WIDE.U32 R6, R11, R14, RZ ;  /* 0x0000000e0b067225 */ /* 0x000fc800078e00ff */
[----:B------:R-:W-:Y:S01]  /*4cd0*/  IMAD.X R13, RZ, RZ, RZ, P0 ;  /* 0x000000ffff0d7224 */ /* 0x000fe200000e06ff */
[----:B------:R-:W-:Y:S01]  /*4ce0*/  IADD3 RZ, P0, R7, R8, RZ ;  /* 0x0000000807ff7210 */ /* 0x000fe20007f1e0ff */
[----:B------:R-:W-:-:S04]  /*4cf0*/  IMAD.MOV.U32 R12, RZ, RZ, R9 ;  /* 0x000000ffff0c7224 */ /* 0x000fc800078e0009 */
[----:B------:R-:W-:-:S08]  /*4d00*/  IMAD.WIDE.U32.X R12, R17, R15, R12, P0 ;  /* 0x0000000f110c7225 */ /* 0x000fd000000e040c */
.L_x_99:
[-CC-:B------:R-:W-:Y:S01]  /*4d10*/  SHF.R.U64 R69, R12, R16.reuse, R13.reuse ;  /* 0x000000100c457219 */ /* 0x180fe2000000120d */
[----:B------:R-:W1:Y:S01]  /*4d20*/  LDC.64 R28, c[0x0][0x640] ;  /* 0x00019000ff1c7b82 */ /* 0x000e620000000a00 */
[----:B0-----:R-:W-:Y:S01]  /*4d30*/  SHF.R.U32.HI R6, RZ, R16, R13 ;  /* 0x00000010ff067219 */ /* 0x001fe2000001160d */
[----:B---3--:R-:W-:Y:S01]  /*4d40*/  IMAD.MOV R21, RZ, RZ, -R21 ;  /* 0x000000ffff157224 */ /* 0x008fe200078e0a15 */
[----:B------:R-:W-:Y:S01]  /*4d50*/  IADD3 R9, P0, RZ, -R69, RZ ;  /* 0x80000045ff097210 */ /* 0x000fe20007f1e0ff */
[----:B------:R-:W-:Y:S01]  /*4d60*/  ULDC UR6, c[0x0][0x154] ;  /* 0x0000550000067ab9 */ /* 0x000fe20000000800 */
[----:B------:R-:W-:Y:S02]  /*4d70*/  IMAD.MOV.U32 R11, RZ, RZ, 0x1 ;  /* 0x00000001ff0b7424 */ /* 0x000fe400078e00ff */
[----:B------:R-:W-:Y:S01]  /*4d80*/  IMAD R21, R23, R21, R20 ;  /* 0x0000001517157224 */ /* 0x000fe200078e0214 */
[----:B------:R-:W0:Y:S01]  /*4d90*/  LDC R12, c[0x0][0x618] ;  /* 0x00018600ff0c7b82 */ /* 0x000e220000000800 */
[----:B------:R-:W-:-:S02]  /*4da0*/  IMAD.X R7, RZ, RZ, ~R6, P0 ;  /* 0x000000ffff077224 */ /* 0x000fc400000e0e06 */
[----:B------:R-:W-:Y:S02]  /*4db0*/  IMAD.MOV.U32 R6, RZ, RZ, R0 ;  /* 0x000000ffff067224 */ /* 0x000fe400078e0000 */
[-C--:B--2--5:R-:W-:Y:S02]  /*4dc0*/  IMAD R8, R7, R18.reuse, RZ ;  /* 0x0000001207087224 */ /* 0x0a4fe400078e02ff */
[----:B------:R-:W-:Y:S01]  /*4dd0*/  IMAD.MOV.U32 R7, RZ, RZ, R5 ;  /* 0x000000ffff077224 */ /* 0x000fe200078e0005 */
[----:B------:R-:W2:Y:S01]  /*4de0*/  LDC R24, c[0x0][0x608] ;  /* 0x00018200ff187b82 */ /* 0x000ea20000000800 */
[----:B------:R-:W-:-:S04]  /*4df0*/  IMAD.WIDE.U32 R6, R9, R18, R6 ;  /* 0x0000001209067225 */ /* 0x000fc800078e0006 */
[----:B------:R-:W-:-:S03]  /*4e00*/  IMAD R9, R9, R19, R8 ;  /* 0x0000001309097224 */ /* 0x000fc600078e0208 */
[----:B------:R-:W3:Y:S01]  /*4e10*/  LDC R26, c[0x0][0x658] ;  /* 0x00019600ff1a7b82 */ /* 0x000ee20000000800 */
[----:B------:R-:W-:Y:S01]  /*4e20*/  I2FP.F32.U32 R8, R22 ;  /* 0x0000001600087245 */ /* 0x000fe20000201000 */
[----:B------:R-:W-:Y:S01]  /*4e30*/  IMAD.IADD R7, R7, 0x1, R9 ;  /* 0x0000000107077824 */ /* 0x000fe200078e0209 */
[----:B-1----:R-:W-:Y:S01]  /*4e40*/  ISETP.NE.U32.AND P0, PT, R28, RZ, PT ;  /* 0x000000ff1c00720c */ /* 0x002fe20003f05070 */
[----:B------:R-:W-:Y:S02]  /*4e50*/  IMAD.MOV.U32 R9, RZ, RZ, -0x1 ;  /* 0xffffffffff097424 */ /* 0x000fe400078e00ff */
[----:B------:R-:W-:Y:S02]  /*4e60*/  FMUL R8, R8, UR6 ;  /* 0x0000000608087c20 */ /* 0x000fe40008400000 */
[----:B------:R-:W1:Y:S01]  /*4e70*/  LDC R19, c[0x0][0x148] ;  /* 0x00005200ff137b82 */ /* 0x000e620000000800 */
[----:B0-----:R-:W-:Y:S01]  /*4e80*/  SHF.R.U64 R16, R6, R12, R7 ;  /* 0x0000000c06107219 */ /* 0x001fe20000001207 */
[----:B------:R0:W4:Y:S01]  /*4e90*/  F2I.U32.TRUNC.NTZ R17, R8 ;  /* 0x0000000800117305 */ /* 0x000122000020f000 */
[----:B------:R-:W-:-:S02]  /*4ea0*/  ISETP.NE.AND.EX P0, PT, R29, RZ, PT, P0 ;  /* 0x000000ff1d00720c */ /* 0x000fc40003f05300 */
[----:B------:R-:W-:-:S03]  /*4eb0*/  SHF.R.U32.HI R7, RZ, R12, R7 ;  /* 0x0000000cff077219 */ /* 0x000fc60000011607 */
[----:B------:R-:W0:Y:S01]  /*4ec0*/  LDC R20, c[0x0][0x600] ;  /* 0x00018000ff147b82 */ /* 0x000e220000000800 */
[-CC-:B--2---:R-:W-:Y:S02]  /*4ed0*/  SHF.R.U64 R14, R16, R24.reuse, R7.reuse ;  /* 0x00000018100e7219 */ /* 0x184fe40000001207 */
[----:B------:R-:W-:-:S05]  /*4ee0*/  SHF.R.U32.HI R7, RZ, R24, R7 ;  /* 0x00000018ff077219 */ /* 0x000fca0000011607 */
[----:B------:R-:W2:Y:S01]  /*4ef0*/  LDC R25, c[0x0][0x648] ;  /* 0x00019200ff197b82 */ /* 0x000ea20000000800 */
[-CC-:B---3--:R-:W-:Y:S02]  /*4f00*/  SHF.R.U64 R18, R14, R26.reuse, R7.reuse ;  /* 0x0000001a0e127219 */ /* 0x188fe40000001207 */
[-C--:B------:R-:W-:Y:S02]  /*4f10*/  SHF.L.U32 R9, R9, R26.reuse, RZ ;  /* 0x0000001a09097219 */ /* 0x080fe400000006ff */
[-C--:B------:R-:W-:Y:S01]  /*4f20*/  SHF.R.U32.HI R7, RZ, R26.reuse, R7 ;  /* 0x0000001aff077219 */ /* 0x080fe20000011607 */
[----:B------:R-:W-:Y:S01]  /*4f30*/  IMAD.MOV.U32 R6, RZ, RZ, R18 ;  /* 0x000000ffff067224 */ /* 0x000fe200078e0012 */
[----:B------:R-:W-:Y:S01]  /*4f40*/  SHF.L.U32 R24, R11, R26, RZ ;  /* 0x0000001a0b187219 */ /* 0x000fe200000006ff */
[----:B------:R-:W3:Y:S01]  /*4f50*/  LDC R27, c[0x0][0x638] ;  /* 0x00018e00ff1b7b82 */ /* 0x000ee20000000800 */
[----:B------:R-:W-:-:S07]  /*4f60*/  LOP3.LUT R23, RZ, R9, RZ, 0x33, !PT ;  /* 0x00000009ff177212 */ /* 0x000fce00078e33ff */
[----:B------:R-:W0:Y:S01]  /*4f70*/  LDC R30, c[0x0][0x610] ;  /* 0x00018400ff1e7b82 */ /* 0x000e220000000800 */
[----:B----4-:R-:W-:Y:S05]  /*4f80*/  @!P0 BRA `(.L_x_100) ;  /* 0x0000000000288947 */ /* 0x010fea0003800000 */
[----:B------:R-:W4:Y:S02]  /*4f90*/  LDC R11, c[0x0][0x64c] ;  /* 0x00019300ff0b7b82 */ /* 0x000f240000000800 */
[----:B----4-:R-:W-:-:S05]  /*4fa0*/  IADD3 R11, P0, R18, R11, RZ ;  /* 0x0000000b120b7210 */ /* 0x010fca0007f1e0ff */
[----:B------:R-:W-:-:S04]  /*4fb0*/  IMAD.X R15, RZ, RZ, R7, P0 ;  /* 0x000000ffff0f7224 */ /* 0x000fc800000e0607 */
[----:B------:R-:W-:-:S04]  /*4fc0*/  IMAD.WIDE.U32 R6, R15, R28, RZ ;  /* 0x0000001c0f067225 */ /* 0x000fc800078e00ff */
[----:B0-----:R-:W-:-:S04]  /*4fd0*/  IMAD.WIDE.U32 R8, P0, R11, R29, R6 ;  /* 0x0000001d0b087225 */ /* 0x001fc80007800006 */
[----:B------:R-:W-:-:S04]  /*4fe0*/  IMAD.WIDE.U32 R6, R11, R28, RZ ;  /* 0x0000001c0b067225 */ /* 0x000fc800078e00ff */
[----:B------:R-:W-:Y:S01]  /*4ff0*/  IMAD.X R13, RZ, RZ, RZ, P0 ;  /* 0x000000ffff0d7224 */ /* 0x000fe200000e06ff */
[----:B------:R-:W-:Y:S01]  /*5000*/  IADD3 RZ, P0, R7, R8, RZ ;  /* 0x0000000807ff7210 */ /* 0x000fe20007f1e0ff */
[----:B------:R-:W-:-:S04]  /*5010*/  IMAD.MOV.U32 R12, RZ, RZ, R9 ;  /* 0x000000ffff0c7224 */ /* 0x000fc800078e0009 */
[----:B------:R-:W-:-:S08]  /*5020*/  IMAD.WIDE.U32.X R6, R15, R29, R12, P0 ;  /* 0x0000001d0f067225 */ /* 0x000fd000000e040c */
.L_x_100:
[----:B--2---:R-:W-:Y:S01]  /*5030*/  SHF.R.U64 R6, R6, R25, R7 ;  /* 0x0000001906067219 */ /* 0x004fe20000001207 */
[----:B0-----:R-:W-:Y:S01]  /*5040*/  VIADD R11, R20, 0xffffffff ;  /* 0xffffffff140b7836 */ /* 0x001fe20000000000 */
[----:B------:R-:W-:Y:S01]  /*5050*/  LOP3.LUT R9, R14, R23, RZ, 0xc0, !PT ;  /* 0x000000170e097212 */ /* 0x000fe200078ec0ff */
[----:B------:R-:W-:Y:S02]  /*5060*/  IMAD.MOV R17, RZ, RZ, -R17 ;  /* 0x000000ffff117224 */ /* 0x000fe400078e0a11 */
[----:B------:R-:W-:Y:S02]  /*5070*/  IMAD.MOV R7, RZ, RZ, -R6 ;  /* 0x000000ffff077224 */ /* 0x000fe400078e0a06 */
[----:B------:R-:W-:Y:S01]  /*5080*/  IMAD R24, R24, R6, R9 ;  /* 0x0000000618187224 */ /* 0x000fe200078e0209 */
[----:B------:R-:W-:Y:S01]  /*5090*/  LOP3.LUT R9, R16, R11, RZ, 0xc0, !PT ;  /* 0x0000000b10097212 */ /* 0x000fe200078ec0ff */
[----:B-1----:R-:W-:Y:S02]  /*50a0*/  @P4 IMAD R21, R19, R17, R22 ;  /* 0x0000001113154224 */ /* 0x002fe400078e0216 */
[----:B---3--:R-:W-:-:S02]  /*50b0*/  IMAD R6, R7, R27, R18 ;  /* 0x0000001b07067224 */ /* 0x008fc400078e0212 */
[----:B------:R-:W-:Y:S02]  /*50c0*/  IMAD R24, R24, R30, R21 ;  /* 0x0000001e18187224 */ /* 0x000fe400078e0215 */
[----:B------:R-:W-:Y:S02]  /*50d0*/  IMAD R9, R6, R20, R9 ;  /* 0x0000001406097224 */ /* 0x000fe400078e0209 */
[----:B------:R-:W-:-:S03]  /*50e0*/  IMAD.MOV.U32 R7, RZ, RZ, 0x1 ;  /* 0x00000001ff077424 */ /* 0x000fc600078e00ff */
[----:B------:R-:W-:Y:S02]  /*50f0*/  SEL R13, R9, R24, !P4 ;  /* 0x00000018090d7207 */ /* 0x000fe40006000000 */
[----:B------:R-:W-:-:S07]  /*5100*/  SEL R24, R24, R9, !P4 ;  /* 0x0000000918187207 */ /* 0x000fce0006000000 */
.L_x_98:
[----:B------:R-:W-:Y:S01]  /*5110*/  UIADD3 UR5, UR9, UR5, URZ ;  /* 0x0000000509057290 */ /* 0x000fe2000fffe03f */
[----:B------:R-:W-:Y:S01]  /*5120*/  LOP3.LUT P0, RZ, R7, 0xff, RZ, 0xc0, !PT ;  /* 0x000000ff07ff7812 */ /* 0x000fe2000780c0ff */
[----:B------:R-:W-:Y:S02]  /*5130*/  IMAD.MOV.U32 R12, RZ, RZ, R24 ;  /* 0x000000ffff0c7224 */ /* 0x000fe400078e0018 */
[----:B------:R-:W-:Y:S02]  /*5140*/  USHF.R.U32.HI UR6, URZ, 0x1, UR5 ;  /* 0x000000013f067899 */ /* 0x000fe40008011605 */
[----:B------:R-:W-:Y:S02]  /*5150*/  UISETP.GT.U32.AND UP1, UPT, UR5, 0x1, UPT ;  /* 0x000000010500788c */ /* 0x000fe4000bf24070 */
[----:B------:R-:W-:Y:S02]  /*5160*/  ULOP3.LUT UR6, UR6, 0x1, URZ, 0xc0, !UPT ;  /* 0x0000000106067892 */ /* 0x000fe4000f8ec03f */
[----:B------:R-:W-:-:S02]  /*5170*/  UISETP.LT.U32.AND UP1, UPT, UR9, 0x2, UP1 ;  /* 0x000000020900788c */ /* 0x000fc40008f21070 */
[----:B------:R-:W-:Y:S02]  /*5180*/  UISETP.NE.U32.AND UP0, UPT, UR6, 0x1, UPT ;  /* 0x000000010600788c */ /* 0x000fe4000bf05070 */
[----:B------:R-:W-:Y:S02]  /*5190*/  USEL UR7, URZ, 0x1, !UP1 ;  /* 0x000000013f077887 */ /* 0x000fe4000c800000 */
[----:B------:R-:W-:Y:S02]  /*51a0*/  UISETP.GT.U32.AND UP0, UPT, UR9, 0x1, !UP0 ;  /* 0x000000010900788c */ /* 0x000fe4000c704070 */
[----:B------:R-:W-:Y:S02]  /*51b0*/  ULOP3.LUT UR5, UR5, 0x1, URZ, 0xc0, !UPT ;  /* 0x0000000105057892 */ /* 0x000fe4000f8ec03f */
[----:B------:R-:W-:-:S04]  /*51c0*/  USEL UR6, URZ, 0x1, !UP0 ;  /* 0x000000013f067887 */ /* 0x000fc8000c000000 */
[----:B------:R-:W-:Y:S01]  /*51d0*/  ULOP3.LUT UR4, UR6, UR4, UR7, 0x96, !UPT ;  /* 0x0000000406047292 */ /* 0x000fe2000f8e9607 */
[----:B------:R-:W-:Y:S11]  /*51e0*/  @P0 BRA `(.L_x_101) ;  /* 0xffffffbc00440947 */ /* 0x000ff6000383ffff */
[----:B------:R-:W-:Y:S05]  /*51f0*/  EXIT ;  /* 0x000000000000794d */ /* 0x000fea0003800000 */
.L_x_3:
[----:B0-----:R-:W-:Y:S01]  /*5200*/  ULDC.64 UR4, c[0x0][0x650] ;  /* 0x0001940000047ab9 */ /* 0x001fe20000000a00 */
        /* <DEDUP_REMOVED lines=25> */
.L_x_103:
[-CC-:B------:R-:W-:Y:S01]  /*53a0*/  SHF.R.U64 R17, R14, R18.reuse, R15.reuse ;  /* 0x000000120e117219 */ /* 0x180fe2000000120f */
[----:B------:R-:W0:Y:S01]  /*53b0*/  LDC R16, c[0x0][0x618] ;  /* 0x00018600ff107b82 */ /* 0x000e220000000800 */
[----:B------:R-:W-:Y:S01]  /*53c0*/  SHF.R.U32.HI R7, RZ, R18, R15 ;  /* 0x00000012ff077219 */ /* 0x000fe2000001160f */
[----:B------:R-:W-:Y:S01]  /*53d0*/  ULDC UR4, c[0x0][0x150] ;  /* 0x0000540000047ab9 */ /* 0x000fe20000000800 */
[----:B------:R-:W-:Y:S01]  /*53e0*/  IADD3 R9, P0, RZ, -R17, RZ ;  /* 0x80000011ff097210 */ /* 0x000fe20007f1e0ff */
[----:B------:R-:W-:Y:S01]  /*53f0*/  IMAD.MOV.U32 R10, RZ, RZ, R0 ;  /* 0x000000ffff0a7224 */ /* 0x000fe200078e0000 */
[----:B------:R-:W-:Y:S01]  /*5400*/  I2FP.F32.U32 R12, R6 ;  /* 0x00000006000c7245 */ /* 0x000fe20000201000 */
[----:B------:R-:W-:Y:S02]  /*5410*/  IMAD.MOV.U32 R11, RZ, RZ, R5 ;  /* 0x000000ffff0b7224 */ /* 0x000fe400078e0005 */
[----:B------:R-:W1:Y:S01]  /*5420*/  LDC.64 R26, c[0x0][0x640] ;  /* 0x00019000ff1a7b82 */ /* 0x000e620000000a00 */
[----:B------:R-:W-:-:S02]  /*5430*/  IMAD.X R7, RZ, RZ, ~R7, P0 ;  /* 0x000000ffff077224 */ /* 0x000fc400000e0e07 */
[----:B------:R-:W-:Y:S01]  /*5440*/  FMUL R13, R12, UR4 ;  /* 0x000000040c0d7c20 */ /* 0x000fe20008400000 */
[----:B------:R-:W-:Y:S01]  /*5450*/  IMAD.WIDE.U32 R10, R9, R20, R10 ;  /* 0x00000014090a7225 */ /* 0x000fe200078e000a */
[----:B------:R-:W-:-:S03]  /*5460*/  ULDC UR4, c[0x0][0x154] ;  /* 0x0000550000047ab9 */ /* 0x000fc60000000800 */
[----:B------:R-:W-:Y:S01]  /*5470*/  IMAD R12, R7, R20, RZ ;  /* 0x00000014070c7224 */ /* 0x000fe200078e02ff */
[----:B------:R-:W2:Y:S01]  /*5480*/  LDC R15, c[0x0][0x144] ;  /* 0x00005100ff0f7b82 */ /* 0x000ea20000000800 */
[----:B------:R-:W3:Y:S02]  /*5490*/  F2I.U32.TRUNC.NTZ R13, R13 ;  /* 0x0000000d000d7305 */ /* 0x000ee4000020f000 */
[----:B------:R-:W-:Y:S02]  /*54a0*/  IMAD R7, R9, R21, R12 ;  /* 0x0000001509077224 */ /* 0x000fe400078e020c */
[----:B------:R-:W-:Y:S02]  /*54b0*/  IMAD.MOV.U32 R12, RZ, RZ, 0x1 ;  /* 0x00000001ff0c7424 */ /* 0x000fe400078e00ff */
[----:B------:R-:W-:Y:S01]  /*54c0*/  IMAD.IADD R7, R11, 0x1, R7 ;  /* 0x000000010b077824 */ /* 0x000fe200078e0207 */
[----:B------:R-:W4:Y:S04]  /*54d0*/  LDC R18, c[0x0][0x608] ;  /* 0x00018200ff127b82 */ /* 0x000f280000000800 */
[----:B0-----:R-:W-:-:S02]  /*54e0*/  SHF.R.U64 R14, R10, R16, R7 ;  /* 0x000000100a0e7219 */ /* 0x001fc40000001207 */
[----:B------:R-:W-:Y:S02]  /*54f0*/  I2FP.F32.U32 R10, R8 ;  /* 0x00000008000a7245 */ /* 0x000fe40000201000 */
[----:B------:R-:W0:Y:S01]  /*5500*/  LDC R25, c[0x0][0x658] ;  /* 0x00019600ff197b82 */ /* 0x000e220000000800 */
[----:B-1----:R-:W-:Y:S01]  /*5510*/  ISETP.NE.U32.AND P0, PT, R26, RZ, PT ;  /* 0x000000ff1a00720c */ /* 0x002fe20003f05070 */
[----:B---3--:R-:W-:Y:S01]  /*5520*/  IMAD.MOV R9, RZ, RZ, -R13 ;  /* 0x000000ffff097224 */ /* 0x008fe200078e0a0d */
[----:B------:R-:W-:Y:S01]  /*5530*/  SHF.R.U32.HI R7, RZ, R16, R7 ;  /* 0x00000010ff077219 */ /* 0x000fe20000011607 */
[----:B------:R-:W-:Y:S01]  /*5540*/  FMUL R10, R10, UR4 ;  /* 0x000000040a0a7c20 */ /* 0x000fe20008400000 */
[----:B------:R-:W-:Y:S01]  /*5550*/  ISETP.NE.AND.EX P0, PT, R27, RZ, PT, P0 ;  /* 0x000000ff1b00720c */ /* 0x000fe20003f05300 */
[----:B------:R-:W-:Y:S02]  /*5560*/  IMAD.MOV.U32 R16, RZ, RZ, -0x1 ;  /* 0xffffffffff107424 */ /* 0x000fe400078e00ff */
[----:B------:R-:W1:Y:S01]  /*5570*/  LDC R21, c[0x0][0x148] ;  /* 0x00005200ff157b82 */ /* 0x000e620000000800 */
[----:B--2---:R-:W-:-:S07]  /*5580*/  IMAD R23, R15, R9, R6 ;  /* 0x000000090f177224 */ /* 0x004fce00078e0206 */
[----:B------:R-:W2:Y:S01]  /*5590*/  LDC R20, c[0x0][0x600] ;  /* 0x00018000ff147b82 */ /* 0x000ea20000000800 */
[-CC-:B----4-:R-:W-:Y:S02]  /*55a0*/  SHF.R.U64 R19, R14, R18.reuse, R7.reuse ;  /* 0x000000120e137219 */ /* 0x190fe40000001207 */
[----:B------:R-:W-:Y:S02]  /*55b0*/  SHF.R.U32.HI R6, RZ, R18, R7 ;  /* 0x00000012ff067219 */ /* 0x000fe40000011607 */
[----:B------:R3:W4:Y:S03]  /*55c0*/  F2I.U32.TRUNC.NTZ R18, R10 ;  /* 0x0000000a00127305 */ /* 0x000726000020f000 */
[----:B------:R-:W1:Y:S01]  /*55d0*/  LDC R22, c[0x0][0x648] ;  /* 0x00019200ff167b82 */ /* 0x000e620000000800 */
[-C--:B0-----:R-:W-:Y:S02]  /*55e0*/  SHF.L.U32 R9, R16, R25.reuse, RZ ;  /* 0x0000001910097219 */ /* 0x081fe400000006ff */
[----:B------:R-:W-:-:S02]  /*55f0*/  SHF.R.U64 R16, R19, R25, R6 ;  /* 0x0000001913107219 */ /* 0x000fc40000001206 */
[-C--:B------:R-:W-:Y:S02]  /*5600*/  SHF.R.U32.HI R7, RZ, R25.reuse, R6 ;  /* 0x00000019ff077219 */ /* 0x080fe40000011606 */
[----:B------:R-:W-:Y:S01]  /*5610*/  SHF.L.U32 R25, R12, R25, RZ ;  /* 0x000000190c197219 */ /* 0x000fe200000006ff */
[----:B------:R-:W0:Y:S01]  /*5620*/  LDC R24, c[0x0][0x638] ;  /* 0x00018e00ff187b82 */ /* 0x000e220000000800 */
[----:B------:R-:W-:Y:S01]  /*5630*/  LOP3.LUT R28, RZ, R9, RZ, 0x33, !PT ;  /* 0x00000009ff1c7212 */ /* 0x000fe200078e33ff */
[----:B------:R-:W-:-:S06]  /*5640*/  IMAD.MOV.U32 R6, RZ, RZ, R16 ;  /* 0x000000ffff067224 */ /* 0x000fcc00078e0010 */
[----:B------:R-:W0:Y:S01]  /*5650*/  LDC R29, c[0x0][0x610] ;  /* 0x00018400ff1d7b82 */ /* 0x000e220000000800 */
[----:B---34-:R-:W-:Y:S05]  /*5660*/  @!P0 BRA `(.L_x_104) ;  /* 0x0000000000288947 */ /* 0x018fea0003800000 */
        /* <DEDUP_REMOVED lines=10> */
.L_x_104:
[----:B-1----:R-:W-:Y:S01]  /*5710*/  SHF.R.U64 R7, R6, R22, R7 ;  /* 0x0000001606077219 */ /* 0x002fe20000001207 */
[----:B--2---:R-:W-:Y:S01]  /*5720*/  VIADD R11, R20, 0xffffffff ;  /* 0xffffffff140b7836 */ /* 0x004fe20000000000 */
[----:B------:R-:W-:Y:S01]  /*5730*/  LOP3.LUT R6, R19, R28, RZ, 0xc0, !PT ;  /* 0x0000001c13067212 */ /* 0x000fe200078ec0ff */
[----:B------:R-:W-:Y:S02]  /*5740*/  IMAD.MOV R18, RZ, RZ, -R18 ;  /* 0x000000ffff127224 */ /* 0x000fe400078e0a12 */
[----:B------:R-:W-:Y:S02]  /*5750*/  IMAD.MOV R9, RZ, RZ, -R7 ;  /* 0x000000ffff097224 */ /* 0x000fe400078e0a07 */
[----:B------:R-:W-:Y:S01]  /*5760*/  IMAD R12, R25, R7, R6 ;  /* 0x00000007190c7224 */ /* 0x000fe200078e0206 */
[----:B------:R-:W-:Y:S01]  /*5770*/  LOP3.LUT R7, R14, R11, RZ, 0xc0, !PT ;  /* 0x0000000b0e077212 */ /* 0x000fe200078ec0ff */
[----:B------:R-:W-:Y:S02]  /*5780*/  @P4 IMAD R23, R21, R18, R8 ;  /* 0x0000001215174224 */ /* 0x000fe400078e0208 */
[----:B0-----:R-:W-:-:S02]  /*5790*/  IMAD R6, R9, R24, R16 ;  /* 0x0000001809067224 */ /* 0x001fc400078e0210 */
[----:B------:R-:W-:Y:S02]  /*57a0*/  IMAD R12, R12, R29, R23 ;  /* 0x0000001d0c0c7224 */ /* 0x000fe400078e0217 */
[----:B------:R-:W-:Y:S02]  /*57b0*/  IMAD R7, R6, R20, R7 ;  /* 0x0000001406077224 */ /* 0x000fe400078e0207 */
[----:B------:R-:W-:Y:S02]  /*57c0*/  IMAD.MOV.U32 R10, RZ, RZ, 0x1 ;  /* 0x00000001ff0a7424 */ /* 0x000fe400078e00ff */
[----:B------:R-:W-:Y:S01]  /*57d0*/  IMAD.MOV.U32 R9, RZ, RZ, R17 ;  /* 0x000000ffff097224 */ /* 0x000fe200078e0011 */
[----:B------:R-:W-:Y:S02]  /*57e0*/  SEL R16, R7, R12, !P4 ;  /* 0x0000000c07107207 */ /* 0x000fe40006000000 */
[----:B------:R-:W-:-:S07]  /*57f0*/  SEL R12, R12, R7, !P4 ;  /* 0x000000070c0c7207 */ /* 0x000fce0006000000 */
.L_x_102:
[----:B------:R-:W-:-:S08]  /*5800*/  NOP ;  /* 0x0000000000007918 */ /* 0x000fd00000000000 */
[----:B------:R-:W0:-:S00]  /*5810*/  USETMAXREG.DEALLOC.CTAPOOL 0x28 ;  /* 0x00000028000079c8 */ /* 0x000e0000080e0500 */
[----:B0-----:R-:W-:-:S13]  /*5820*/  ISETP.NE.AND P0, PT, R3, RZ, PT ;  /* 0x000000ff0300720c */ /* 0x001fda0003f05270 */
[----:B------:R-:W-:Y:S05]  /*5830*/  @P0 EXIT ;  /* 0x000000000000094d */ /* 0x000fea0003800000 */
[----:B------:R-:W-:Y:S01]  /*5840*/  LOP3.LUT P0, RZ, R10, 0xff, RZ, 0xc0, !PT ;  /* 0x000000ff0aff7812 */ /* 0x000fe2000780c0ff */
[----:B------:R-:W-:Y:S02]  /*5850*/  IMAD.MOV.U32 R11, RZ, RZ, 0x1 ;  /* 0x00000001ff0b7424 */ /* 0x000fe400078e00ff */
[----:B------:R-:W-:-:S10]  /*5860*/  IMAD.MOV.U32 R10, RZ, RZ, RZ ;  /* 0x000000ffff0a7224 */ /* 0x000fd400078e00ff */
[----:B------:R-:W-:Y:S05]  /*5870*/  @!P0 BRA `(.L_x_105) ;  /* 0x0000000c003c8947 */ /* 0x000fea0003800000 */
[----:B------:R-:W0:Y:S01]  /*5880*/  LDC R3, c[0x0][0x28c] ;  /* 0x0000a300ff037b82 */ /* 0x000e220000000800 */
[----:B------:R-:W-:Y:S01]  /*5890*/  ULDC UR5, c[0x0][0x600] ;  /* 0x0001800000057ab9 */ /* 0x000fe20000000800 */
[----:B------:R-:W-:Y:S01]  /*58a0*/  ULDC UR4, c[0x0][0xc] ;  /* 0x0000030000047ab9 */ /* 0x000fe20000000800 */
[----:B------:R-:W-:Y:S01]  /*58b0*/  UIADD3 UR16, UR5, -0x1, URZ ;  /* 0xffffffff05107890 */ /* 0x000fe2000fffe03f */
[C---:B------:R-:W-:Y:S01]  /*58c0*/  LOP3.LUT P3, RZ, R2.reuse, 0x7f, RZ, 0xc0, !PT ;  /* 0x0000007f02ff7812 */ /* 0x040fe2000786c0ff */
[----:B------:R-:W-:Y:S01]  /*58d0*/  ULDC UR6, c[0x0][0x658] ;  /* 0x0001960000067ab9 */ /* 0x000fe20000000800 */
[----:B------:R-:W-:Y:S01]  /*58e0*/  ULDC UR5, c[0x0][0x10] ;  /* 0x0000040000057ab9 */ /* 0x000fe20000000800 */
[----:B------:R-:W-:Y:S01]  /*58f0*/  UMOV UR7, 0xffffffff ;  /* 0xffffffff00077882 */ /* 0x000fe20000000000 */
[----:B------:R-:W-:Y:S01]  /*5900*/  UMOV UR8, 0x1 ;  /* 0x0000000100087882 */ /* 0x000fe20000000000 */
[----:B------:R-:W-:Y:S01]  /*5910*/  UIMAD.WIDE.U32 UR4, UR4, UR5, URZ ;  /* 0x00000005040472a5 */ /* 0x000fe2000f8e003f */
[----:B------:R-:W-:Y:S01]  /*5920*/  LOP3.LUT P0, RZ, R2, 0x1f, RZ, 0xc0, !PT ;  /* 0x0000001f02ff7812 */ /* 0x000fe2000780c0ff */
[----:B------:R-:W-:Y:S01]  /*5930*/  USHF.L.U32 UR7, UR7, UR6, URZ ;  /* 0x0000000607077299 */ /* 0x000fe2000800063f */
[----:B------:R-:W-:Y:S01]  /*5940*/  BSSY B0, `(.L_x_105) ;  /* 0x00000c2000007945 */ /* 0x000fe20003800000 */
[----:B------:R-:W-:Y:S01]  /*5950*/  USHF.L.U32 UR18, UR8, UR6, URZ ;  /* 0x0000000608127299 */ /* 0x000fe2000800063f */
[----:B------:R-:W-:Y:S01]  /*5960*/  IMAD.MOV.U32 R14, RZ, RZ, 0x1 ;  /* 0x00000001ff0e7424 */ /* 0x000fe200078e00ff */
[----:B------:R-:W-:Y:S01]  /*5970*/  LOP3.LUT R17, R4, 0x2, RZ, 0xfc, !PT ;  /* 0x0000000204117812 */ /* 0x000fe200078efcff */
[----:B------:R-:W-:Y:S01]  /*5980*/  ULDC UR6, c[0x0][0x14] ;  /* 0x0000050000067ab9 */ /* 0x000fe20000000800 */
[----:B------:R-:W-:Y:S01]  /*5990*/  PLOP3.LUT P0, PT, P0, P3, PT, 0x8a, 0x0 ;  /* 0x000000000000781c */ /* 0x000fe20000707172 */
[----:B------:R-:W-:Y:S01]  /*59a0*/  UIMAD.WIDE.U32 UR20, UR4, UR6, URZ ;  /* 0x00000006041472a5 */ /* 0x000fe2000f8e003f */
[----:B------:R-:W-:Y:S01]  /*59b0*/  IMAD.MOV.U32 R11, RZ, RZ, 0x1 ;  /* 0x00000001ff0b7424 */ /* 0x000fe200078e00ff */
[----:B------:R-:W-:Y:S01]  /*59c0*/  UIMAD UR13, UR5, UR6, URZ ;  /* 0x00000006050d72a4 */ /* 0x000fe2000f8e023f */
[----:B------:R-:W-:Y:S01]  /*59d0*/  IMAD.MOV.U32 R10, RZ, RZ, RZ ;  /* 0x000000ffff0a7224 */ /* 0x000fe200078e00ff */
[----:B------:R-:W-:Y:S01]  /*59e0*/  ULOP3.LUT UR17, URZ, UR7, URZ, 0x33, !UPT ;  /* 0x000000073f117292 */ /* 0x000fe2000f8e333f */
[----:B0-----:R-:W-:Y:S01]  /*59f0*/  VIADD R3, R3, 0x3f ;  /* 0x0000003f03037836 */ /* 0x001fe20000000000 */
[----:B------:R-:W-:Y:S01]  /*5a00*/  UIADD3 UR13, UR21, UR13, URZ ;  /* 0x0000000d150d7290 */ /* 0x000fe2000fffe03f */
[----:B------:R-:W-:-:S03]  /*5a10*/  ULDC.64 UR22, c[0x0][0x198] ;  /* 0x0000660000167ab9 */ /* 0x000fc60000000a00 */
[----:B------:R-:W-:-:S04]  /*5a20*/  SHF.R.S32.HI R6, RZ, 0x1f, R3 ;  /* 0x0000001fff067819 */ /* 0x000fc80000011403 */
[----:B------:R-:W-:-:S04]  /*5a30*/  LEA.HI R6, R6, R3, RZ, 0x6 ;  /* 0x0000000306067211 */ /* 0x000fc800078f30ff */
[----:B------:R-:W-:-:S05]  /*5a40*/  SHF.R.S32.HI R15, RZ, 0x6, R6 ;  /* 0x00000006ff0f7819 */ /* 0x000fca0000011406 */
[----:B------:R-:W-:-:S07]  /*5a50*/  VIADD R13, R15, 0x1 ;  /* 0x000000010f0d7836 */ /* 0x000fce0000000000 */
.L_x_117:
[----:B------:R-:W-:-:S03]  /*5a60*/  UMOV UR4, 0xffffffff ;  /* 0xffffffff00047882 */ /* 0x000fc60000000000 */
[----:B------:R-:W-:Y:S05]  /*5a70*/  BRA.DIV UR4, `(.L_x_106) ;  /* 0x0000000e04647947 */ /* 0x000fea000b800000 */
[----:B------:R-:W-:-:S13]  /*5a80*/  ELECT P1, URZ, PT ;  /* 0x00000000003f782f */ /* 0x000fda0003820000 */
.L_x_126:
[----:B------:R-:W0:Y:S01]  /*5a90*/  LDC R2, c[0x0][0x28c] ;  /* 0x0000a300ff027b82 */ /* 0x000e220000000800 */
[----:B------:R-:W-:Y:S01]  /*5aa0*/  BSSY B1, `(.L_x_107) ;  /* 0x0000037000017945 */ /* 0x000fe20003800000 */
[----:B0-----:R-:W-:-:S13]  /*5ab0*/  ISETP.LT.OR P1, PT, R2, 0x1, !P1 ;  /* 0x000000010200780c */ /* 0x001fda0004f21670 */
[----:B------:R-:W-:Y:S05]  /*5ac0*/  @P1 BRA `(.L_x_108) ;  /* 0x0000000000d01947 */ /* 0x000fea0003800000 */
[----:B------:R-:W-:Y:S02]  /*5ad0*/  IMAD.SHL.U32 R16, R16, 0x40, RZ ;  /* 0x0000004010107824 */ /* 0x000fe400078e00ff */
[----:B------:R-:W-:Y:S02]  /*5ae0*/  IMAD.SHL.U32 R12, R12, 0x80, RZ ;  /* 0x000000800c0c7824 */ /* 0x000fe400078e00ff */
[----:B------:R-:W-:Y:S02]  /*5af0*/  IMAD.MOV.U32 R20, RZ, RZ, RZ ;  /* 0x000000ffff147224 */ /* 0x000fe400078e00ff */
[----:B------:R-:W-:Y:S02]  /*5b00*/  IMAD.MOV.U32 R2, RZ, RZ, R13 ;  /* 0x000000ffff027224 */ /* 0x000fe400078e000d */
[----:B------:R-:W-:Y:S02]  /*5b10*/  IMAD.MOV.U32 R3, RZ, RZ, R11 ;  /* 0x000000ffff037224 */ /* 0x000fe400078e000b */
[----:B------:R-:W-:-:S07]  /*5b20*/  IMAD.MOV.U32 R6, RZ, RZ, R10 ;  /* 0x000000ffff067224 */ /* 0x000fce00078e000a */
.L_x_112:
[----:B------:R-:W0:Y:S01]  /*5b30*/  S2R R8, SR_CgaCtaId ;  /* 0x0000000000087919 */ /* 0x000e220000008800 */
[----:B------:R-:W-:-:S04]  /*5b40*/  MOV R7, 0x400 ;  /* 0x0000040000077802 */ /* 0x000fc80000000f00 */
[----:B0-----:R-:W-:Y:S02]  /*5b50*/  LEA R19, R8, R7, 0x18 ;  /* 0x0000000708137211 */ /* 0x001fe400078ec0ff */
[----:B------:R-:W-:Y:S01]  /*5b60*/  SHF.L.U32 R7, R3, 0x1f, RZ ;  /* 0x0000001f03077819 */ /* 0x000fe200000006ff */
[----:B------:R-:W0:Y:S02]  /*5b70*/  @!P3 LDC R8, c[0x0][0x500] ;  /* 0x00014000ff08bb82 */ /* 0x000e240000000800 */
[----:B------:R-:W-:-:S04]  /*5b80*/  IMAD R18, R6, 0x8, R19 ;  /* 0x0000000806127824 */ /* 0x000fc800078e0213 */
[----:B------:R-:W1:Y:S02]  /*5b90*/  SYNCS.PHASECHK.TRANS64.TRYWAIT P1, [R18+URZ+0x10], R7 ;  /* 0x00001007120075a7 */ /* 0x000e64000802017f */
[----:B-1----:R-:W-:Y:S05]  /*5ba0*/  @!P1 BRA `(.L_x_109) ;  /* 0x0000000c00389947 */ /* 0x002fea0003800000 */
.L_x_127:
[----:B-1----:R-:W-:Y:S01]  /*5bb0*/  PRMT R7, R17, 0x9910, RZ ;  /* 0x0000991011077816 */ /* 0x002fe200000000ff */
[----:B0-----:R0:W-:Y:S03]  /*5bc0*/  @!P3 SYNCS.ARRIVE.TRANS64 RZ, [R18+URZ], R8 ;  /* 0x0000000812ffb9a7 */ /* 0x0011e6000800003f */
[----:B------:R-:W-:-:S13]  /*5bd0*/  ISETP.NE.AND P1, PT, R7, 0x2, PT ;  /* 0x000000020700780c */ /* 0x000fda0003f25270 */
[----:B0-----:R-:W-:Y:S05]  /*5be0*/  @P1 BRA `(.L_x_110) ;  /* 0x0000000000041947 */ /* 0x001fea0003800000 */
[----:B------:R-:W-:Y:S01]  /*5bf0*/  BPT.TRAP 0x1 ;  /* 0x000000040000795c */ /* 0x000fe20000300000 */
.L_x_110:
[----:B------:R-:W-:Y:S05]  /*5c00*/  @P0 BRA `(.L_x_111) ;  /* 0x0000000000040947 */ /* 0x000fea0003800000 */
[----:B------:R-:W-:Y:S01]  /*5c10*/  BPT.TRAP 0x1 ;  /* 0x000000040000795c */ /* 0x000fe20000300000 */
.L_x_111:
[--C-:B------:R-:W-:Y:S01]  /*5c20*/  IMAD R7, R6, 0x2000, R19.reuse ;  /* 0x0000200006077824 */ /* 0x100fe200078e0213 */
[----:B------:R-:W-:Y:S01]  /*5c30*/  R2UR UR9, R18 ;  /* 0x00000000120972ca */ /* 0x000fe200000e0000 */
[----:B------:R-:W-:Y:S01]  /*5c40*/  IMAD R19, R6, 0x1000, R19 ;  /* 0x0000100006137824 */ /* 0x000fe200078e0213 */
[----:B------:R-:W-:Y:S01]  /*5c50*/  UIADD3 UR4, UP0, UR22, 0xf0, URZ ;  /* 0x000000f016047890 */ /* 0x000fe2000ff1e03f */
[----:B------:R-:W-:Y:S01]  /*5c60*/  VIADD R2, R2, 0xffffffff ;  /* 0xffffffff02027836 */ /* 0x000fe20000000000 */
[----:B------:R-:W-:Y:S01]  /*5c70*/  R2UR UR5, R7 ;  /* 0x00000000070572ca */ /* 0x000fe200000e0000 */
[----:B------:R-:W-:Y:S01]  /*5c80*/  UIADD3 UR24, UP1, UR22, 0x1f0, URZ ;  /* 0x000001f016187890 */ /* 0x000fe2000ff3e03f */
[----:B------:R-:W-:Y:S01]  /*5c90*/  R2UR UR8, R19 ;  /* 0x00000000130872ca */ /* 0x000fe200000e0000 */
[----:B------:R-:W-:Y:S01]  /*5ca0*/  VIADD R6, R6, 0x1 ;  /* 0x0000000106067836 */ /* 0x000fe20000000000 */
[----:B------:R-:W-:Y:S01]  /*5cb0*/  R2UR UR11, R12 ;  /* 0x000000000c0b72ca */ /* 0x000fe200000e0000 */
[----:B------:R-:W-:Y:S01]  /*5cc0*/  UIADD3.X UR25, URZ, UR23, URZ, UP1, !UPT ;  /* 0x000000173f197290 */ /* 0x000fe20008ffe43f */
[----:B------:R-:W-:Y:S01]  /*5cd0*/  R2UR UR10, R20 ;  /* 0x00000000140a72ca */ /* 0x000fe200000e0000 */
[----:B------:R-:W-:Y:S01]  /*5ce0*/  UMOV UR6, 0x0 ;  /* 0x0000000000067882 */ /* 0x000fe20000000000 */
[----:B------:R-:W-:Y:S01]  /*5cf0*/  R2UR UR12, R9 ;  /* 0x00000000090c72ca */ /* 0x000fe200000e0000 */
[----:B------:R-:W-:Y:S01]  /*5d00*/  UMOV UR7, 0x10000000 ;  /* 0x1000000000077882 */ /* 0x000fe20000000000 */
[----:B------:R-:W-:Y:S01]  /*5d10*/  R2UR UR19, R16 ;  /* 0x00000000101372ca */ /* 0x000fe200000e0000 */
[----:B------:R-:W-:Y:S01]  /*5d20*/  VIADD R20, R20, 0x40 ;  /* 0x0000004014147836 */ /* 0x000fe20000000000 */
[----:B------:R-:W-:Y:S01]  /*5d30*/  ISETP.GT.AND P2, PT, R2, 0x1, PT ;  /* 0x000000010200780c */ /* 0x000fe20003f44270 */
[----:B------:R-:W-:Y:S01]  /*5d40*/  UIADD3 UR14, UR5, 0x100, URZ ;  /* 0x00000100050e7890 */ /* 0x000fe2000fffe03f */
[----:B------:R-:W-:Y:S01]  /*5d50*/  ISETP.NE.AND P1, PT, R6, 0x2, PT ;  /* 0x000000020600780c */ /* 0x000fe20003f25270 */
[----:B------:R-:W-:-:S02]  /*5d60*/  UIADD3.X UR5, URZ, UR23, URZ, UP0, !UPT ;  /* 0x000000173f057290 */ /* 0x000fc400087fe43f */
[----:B------:R-:W-:Y:S01]  /*5d70*/  UIADD3 UR15, UR8, 0x4100, URZ ;  /* 0x00004100080f7890 */ /* 0x000fe2000fffe03f */
[----:B------:R-:W-:Y:S02]  /*5d80*/  SEL R8, RZ, 0x1, P1 ;  /* 0x00000001ff087807 */ /* 0x000fe40000800000 */
[----:B------:R-:W-:Y:S01]  /*5d90*/  UMOV UR8, UR14 ;  /* 0x0000000e00087c82 */ /* 0x000fe20008000000 */
[----:B------:R-:W-:Y:S02]  /*5da0*/  SEL R6, R6, RZ, P1 ;  /* 0x000000ff06067207 */ /* 0x000fe40000800000 */
[----:B------:R-:W-:Y:S01]  /*5db0*/  LOP3.LUT R3, R3, R8, RZ, 0x3c, !PT ;  /* 0x0000000803037212 */ /* 0x000fe200078e3cff */
[----:B------:R0:W-:Y:S02]  /*5dc0*/  UTMALDG.3D [UR8], [UR4], desc[UR6] ;  /* 0x00000608040075b4 */ /* 0x0001e40008011000 */
[----:B0-----:R-:W-:Y:S01]  /*5dd0*/  UMOV UR8, UR15 ;  /* 0x0000000f00087c82 */ /* 0x001fe20008000000 */
[----:B------:R-:W-:-:S02]  /*5de0*/  UMOV UR11, UR19 ;  /* 0x00000013000b7c82 */ /* 0x000fc40008000000 */
[----:B------:R0:W-:Y:S02]  /*5df0*/  UTMALDG.3D [UR8], [UR24], desc[UR6] ;  /* 0x00000608180075b4 */ /* 0x0001e40008011000 */
[----:B0-----:R-:W-:Y:S05]  /*5e00*/  @P2 BRA `(.L_x_112) ;  /* 0xfffffffc00482947 */ /* 0x001fea000383ffff */
.L_x_108:
[----:B------:R-:W-:Y:S05]  /*5e10*/  BSYNC B1 ;  /* 0x0000000000017941 */ /* 0x000fea0003800000 */
.L_x_107:
[----:B------:R-:W-:Y:S01]  /*5e20*/  LOP3.LUT P2, RZ, R14, 0xff, RZ, 0xc0, !PT ;  /* 0x000000ff0eff7812 */ /* 0x000fe2000784c0ff */
[----:B------:R-:W-:Y:S01]  /*5e30*/  IMAD.IADD R10, R15, 0x1, R10 ;  /* 0x000000010f0a7824 */ /* 0x000fe200078e020a */
[----:B------:R-:W-:Y:S01]  /*5e40*/  IADD3 R0, P5, R0, UR20, RZ ;  /* 0x0000001400007c10 */ /* 0x000fe2000ffbe0ff */
[----:B------:R-:W-:Y:S01]  /*5e50*/  ULDC.64 UR4, c[0x0][0x650] ;  /* 0x0001940000047ab9 */ /* 0x000fe20000000a00 */
[----:B------:R-:W-:Y:S01]  /*5e60*/  BSSY B1, `(.L_x_113) ;  /* 0x000006d000017945 */ /* 0x000fe20003800000 */
[----:B------:R-:W-:Y:S01]  /*5e70*/  IMAD.MOV.U32 R12, RZ, RZ, -0x1 ;  /* 0xffffffffff0c7424 */ /* 0x000fe200078e00ff */
[----:B------:R-:W-:Y:S01]  /*5e80*/  SHF.R.U32.HI R2, RZ, 0x1, R10 ;  /* 0x00000001ff027819 */ /* 0x000fe2000001160a */
[----:B------:R-:W-:Y:S01]  /*5e90*/  IMAD.MOV.U32 R16, RZ, RZ, -0x1 ;  /* 0xffffffffff107424 */ /* 0x000fe200078e00ff */
[----:B------:R-:W-:Y:S01]  /*5ea0*/  ISETP.GT.U32.AND P1, PT, R10, 0x1, PT ;  /* 0x000000010a00780c */ /* 0x000fe20003f24070 */
[----:B------:R-:W-:Y:S01]  /*5eb0*/  IMAD.MOV.U32 R9, RZ, RZ, -0x1 ;  /* 0xffffffffff097424 */ /* 0x000fe200078e00ff */
[----:B------:R-:W-:-:S02]  /*5ec0*/  LOP3.LUT R2, R2, 0x1, RZ, 0xc0, !PT ;  /* 0x0000000102027812 */ /* 0x000fc400078ec0ff */
[----:B------:R-:W-:Y:S01]  /*5ed0*/  ISETP.LT.U32.AND P1, PT, R15, 0x2, P1 ;  /* 0x000000020f00780c */ /* 0x000fe20000f21070 */
[----:B------:R-:W0:Y:S01]  /*5ee0*/  @P2 S2R R6, SR_CgaCtaId ;  /* 0x0000000000062919 */ /* 0x000e220000008800 */
[----:B------:R-:W-:Y:S02]  /*5ef0*/  @P2 MOV R3, 0x400 ;  /* 0x0000040000032802 */ /* 0x000fe40000000f00 */
[----:B------:R-:W-:Y:S02]  /*5f00*/  IADD3.X R5, R5, UR13, RZ, P5, !PT ;  /* 0x0000000d05057c10 */ /* 0x000fe4000affe4ff */
[----:B------:R-:W-:Y:S02]  /*5f10*/  ISETP.GE.U32.AND P5, PT, R0, UR4, PT ;  /* 0x0000000400007c0c */ /* 0x000fe4000bfa6070 */
[----:B------:R-:W-:Y:S02]  /*5f20*/  LOP3.LUT R10, R10, 0x1, RZ, 0xc0, !PT ;  /* 0x000000010a0a7812 */ /* 0x000fe400078ec0ff */
[----:B------:R-:W-:-:S02]  /*5f30*/  PRMT R14, RZ, 0x7610, R14 ;  /* 0x00007610ff0e7816 */ /* 0x000fc4000000000e */
[----:B0-----:R-:W-:-:S04]  /*5f40*/  @P2 LEA R3, R6, R3, 0x18 ;  /* 0x0000000306032211 */ /* 0x001fc800078ec0ff */
[----:B------:R0:W-:Y:S01]  /*5f50*/  @P2 SYNCS.ARRIVE.TRANS64.A1T0 RZ, [R3+URZ+0x38], RZ ;  /* 0x000038ff03ff29a7 */ /* 0x0001e2000810003f */
[----:B------:R-:W-:Y:S02]  /*5f60*/  ISETP.NE.U32.AND P2, PT, R2, 0x1, PT ;  /* 0x000000010200780c */ /* 0x000fe40003f45070 */
[----:B------:R-:W-:Y:S02]  /*5f70*/  SEL R2, RZ, 0x1, !P1 ;  /* 0x00000001ff027807 */ /* 0x000fe40004800000 */
[----:B------:R-:W-:Y:S02]  /*5f80*/  ISETP.GE.U32.AND.EX P1, PT, R5, UR5, PT, P5 ;  /* 0x0000000505007c0c */ /* 0x000fe4000bf26150 */
[----:B------:R-:W-:-:S04]  /*5f90*/  ISETP.GT.U32.AND P2, PT, R15, 0x1, !P2 ;  /* 0x000000010f00780c */ /* 0x000fc80005744070 */
[----:B0-----:R-:W-:-:S04]  /*5fa0*/  SEL R3, RZ, 0x1, !P2 ;  /* 0x00000001ff037807 */ /* 0x001fc80005000000 */
[--C-:B------:R-:W-:Y:S02]  /*5fb0*/  LOP3.LUT R11, R3, R11, R2.reuse, 0x96, !PT ;  /* 0x0000000b030b7212 */ /* 0x100fe400078e9602 */
[----:B------:R-:W-:Y:S01]  /*5fc0*/  PRMT R2, RZ, 0x7610, R2 ;  /* 0x00007610ff027816 */ /* 0x000fe20000000002 */
[----:B------:R-:W-:Y:S06]  /*5fd0*/  @P1 BRA `(.L_x_114) ;  /* 0x0000000400541947 */ /* 0x000fec0003800000 */
[----:B------:R-:W-:Y:S01]  /*5fe0*/  ULDC.64 UR4, c[0x0][0x628] ;  /* 0x00018a0000047ab9 */ /* 0x000fe20000000a00 */
[----:B------:R-:W0:Y:S01]  /*5ff0*/  S2R R16, SR_CTAID.X ;  /* 0x0000000000107919 */ /* 0x000e220000002500 */
[----:B------:R-:W-:Y:S01]  /*6000*/  ISETP.NE.U32.AND P1, PT, RZ, UR4, PT ;  /* 0x00000004ff007c0c */ /* 0x000fe2000bf25070 */
[----:B------:R-:W-:Y:S01]  /*6010*/  ULDC UR7, c[0x0][0x630] ;  /* 0x00018c0000077ab9 */ /* 0x000fe20000000800 */
[----:B------:R-:W-:Y:S01]  /*6020*/  IMAD.MOV.U32 R2, RZ, RZ, R0 ;  /* 0x000000ffff027224 */ /* 0x000fe200078e0000 */
[----:B------:R-:W1:Y:S01]  /*6030*/  S2R R12, SR_CTAID.Y ;  /* 0x00000000000c7919 */ /* 0x000e620000002600 */
[----:B------:R-:W-:Y:S01]  /*6040*/  ISETP.NE.AND.EX P1, PT, RZ, UR5, PT, P1 ;  /* 0x00000005ff007c0c */ /* 0x000fe2000bf25310 */
[----:B------:R-:W-:-:S12]  /*6050*/  IMAD.MOV.U32 R3, RZ, RZ, R5 ;  /* 0x000000ffff037224 */ /* 0x000fd800078e0005 */
[----:B------:R-:W-:Y:S05]  /*6060*/  @!P1 BRA `(.L_x_115) ;  /* 0x0000000000289947 */ /* 0x000fea0003800000 */
[----:B------:R-:W-:Y:S02]  /*6070*/  ULDC UR6, c[0x0][0x634] ;  /* 0x00018d0000067ab9 */ /* 0x000fe40000000800 */
[----:B------:R-:W-:-:S05]  /*6080*/  IADD3 R9, P1, R0, UR6, RZ ;  /* 0x0000000600097c10 */ /* 0x000fca000ff3e0ff */
[----:B------:R-:W-:-:S04]  /*6090*/  IMAD.X R19, RZ, RZ, R5, P1 ;  /* 0x000000ffff137224 */ /* 0x000fc800008e0605 */
[----:B------:R-:W-:-:S04]  /*60a0*/  IMAD.WIDE.U32 R6, R19, UR4, RZ ;  /* 0x0000000413067c25 */ /* 0x000fc8000f8e00ff */
[----:B------:R-:W-:-:S04]  /*60b0*/  IMAD.WIDE.U32 R6, P1, R9, UR5, R6 ;  /* 0x0000000509067c25 */ /* 0x000fc8000f820006 */
[----:B------:R-:W-:-:S04]  /*60c0*/  IMAD.WIDE.U32 R8, R9, UR4, RZ ;  /* 0x0000000409087c25 */ /* 0x000fc8000f8e00ff */
[----:B------:R-:W-:Y:S01]  /*60d0*/  IMAD.X R3, RZ, RZ, RZ, P1 ;  /* 0x000000ffff037224 */ /* 0x000fe200008e06ff */
[----:B------:R-:W-:Y:S01]  /*60e0*/  IADD3 RZ, P1, R9, R6, RZ ;  /* 0x0000000609ff7210 */ /* 0x000fe20007f3e0ff */
[----:B------:R-:W-:-:S04]  /*60f0*/  IMAD.MOV.U32 R2, RZ, RZ, R7 ;  /* 0x000000ffff027224 */ /* 0x000fc800078e0007 */
[----:B------:R-:W-:-:S08]  /*6100*/  IMAD.WIDE.U32.X R2, R19, UR5, R2, P1 ;  /* 0x0000000513027c25 */ /* 0x000fd000088e0402 */
.L_x_115:
[--C-:B------:R-:W-:Y:S01]  /*6110*/  SHF.R.U64 R8, R2, UR7, R3.reuse ;  /* 0x0000000702087c19 */ /* 0x100fe20008001203 */
[----:B------:R-:W-:Y:S01]  /*6120*/  ULDC.64 UR4, c[0x0][0x620] ;  /* 0x0001880000047ab9 */ /* 0x000fe20000000a00 */
[----:B------:R-:W-:Y:S01]  /*6130*/  SHF.R.U32.HI R2, RZ, UR7, R3 ;  /* 0x00000007ff027c19 */ /* 0x000fe20008011603 */
[----:B------:R-:W-:Y:S01]  /*6140*/  IMAD.MOV.U32 R3, RZ, RZ, R5 ;  /* 0x000000ffff037224 */ /* 0x000fe200078e0005 */
[----:B------:R-:W-:Y:S01]  /*6150*/  IADD3 R7, P1, RZ, -R8, RZ ;  /* 0x80000008ff077210 */ /* 0x000fe20007f3e0ff */
[----:B------:R-:W2:Y:S01]  /*6160*/  LDC R25, c[0x0][0x144] ;  /* 0x00005100ff197b82 */ /* 0x000ea20000000800 */
[----:B0-----:R-:W-:Y:S01]  /*6170*/  I2FP.F32.U32 R9, R16 ;  /* 0x0000001000097245 */ /* 0x001fe20000201000 */
[----:B------:R-:W-:Y:S01]  /*6180*/  ULDC.64 UR8, c[0x0][0x640] ;  /* 0x0001900000087ab9 */ /* 0x000fe20000000a00 */
[----:B------:R-:W-:Y:S01]  /*6190*/  ULDC UR6, c[0x0][0x608] ;  /* 0x0001820000067ab9 */ /* 0x000fe20000000800 */
[----:B------:R-:W-:Y:S01]  /*61a0*/  IMAD.X R2, RZ, RZ, ~R2, P1 ;  /* 0x000000ffff027224 */ /* 0x000fe200008e0e02 */
[----:B------:R-:W-:-:S03]  /*61b0*/  ISETP.NE.U32.AND P1, PT, RZ, UR8, PT ;  /* 0x00000008ff007c0c */ /* 0x000fc6000bf25070 */
[----:B------:R-:W-:Y:S01]  /*61c0*/  IMAD R6, R2, UR4, RZ ;  /* 0x0000000402067c24 */ /* 0x000fe2000f8e02ff */
[----:B------:R-:W0:Y:S01]  /*61d0*/  LDC R19, c[0x0][0x148] ;  /* 0x00005200ff137b82 */ /* 0x000e220000000800 */
[----:B------:R-:W-:Y:S01]  /*61e0*/  IMAD.MOV.U32 R2, RZ, RZ, R0 ;  /* 0x000000ffff027224 */ /* 0x000fe200078e0000 */
[----:B------:R-:W-:-:S03]  /*61f0*/  ISETP.NE.AND.EX P1, PT, RZ, UR9, PT, P1 ;  /* 0x00000009ff007c0c */ /* 0x000fc6000bf25310 */
[----:B------:R-:W-:Y:S01]  /*6200*/  IMAD.WIDE.U32 R2, R7, UR4, R2 ;  /* 0x0000000407027c25 */ /* 0x000fe2000f8e0002 */
[----:B------:R-:W-:-:S03]  /*6210*/  ULDC UR4, c[0x0][0x150] ;  /* 0x0000540000047ab9 */ /* 0x000fc60000000800 */
[----:B------:R-:W-:Y:S02]  /*6220*/  IMAD R7, R7, UR5, R6 ;  /* 0x0000000507077c24 */ /* 0x000fe4000f8e0206 */
[----:B------:R-:W-:Y:S01]  /*6230*/  FMUL R6, R9, UR4 ;  /* 0x0000000409067c20 */ /* 0x000fe20008400000 */
[----:B------:R-:W-:Y:S01]  /*6240*/  ULDC UR4, c[0x0][0x618] ;  /* 0x0001860000047ab9 */ /* 0x000fe20000000800 */
[----:B------:R-:W-:Y:S01]  /*6250*/  ULDC UR5, c[0x0][0x154] ;  /* 0x0000550000057ab9 */ /* 0x000fe20000000800 */
[----:B------:R-:W-:-:S03]  /*6260*/  IMAD.IADD R3, R3, 0x1, R7 ;  /* 0x0000000103037824 */ /* 0x000fc600078e0207 */
[----:B------:R-:W3:Y:S02]  /*6270*/  F2I.U32.TRUNC.NTZ R6, R6 ;  /* 0x0000000600067305 */ /* 0x000ee4000020f000 */
[----:B------:R-:W-:Y:S02]  /*6280*/  SHF.R.U64 R9, R2, UR4, R3 ;  /* 0x0000000402097c19 */ /* 0x000fe40008001203 */
[----:B-1----:R-:W-:-:S05]  /*6290*/  I2FP.F32.U32 R2, R12 ;  /* 0x0000000c00027245 */ /* 0x002fca0000201000 */
[----:B------:R-:W-:Y:S01]  /*62a0*/  FMUL R21, R2, UR5 ;  /* 0x0000000502157c20 */ /* 0x000fe20008400000 */
[----:B------:R-:W-:Y:S01]  /*62b0*/  SHF.R.U32.HI R2, RZ, UR4, R3 ;  /* 0x00000004ff027c19 */ /* 0x000fe20008011603 */
[----:B------:R-:W-:-:S03]  /*62c0*/  ULDC UR4, c[0x0][0x658] ;  /* 0x0001960000047ab9 */ /* 0x000fc60000000800 */
[--C-:B------:R-:W-:Y:S01]  /*62d0*/  SHF.R.U64 R20, R9, UR6, R2.reuse ;  /* 0x0000000609147c19 */ /* 0x100fe20008001202 */
[----:B------:R-:W1:Y:S01]  /*62e0*/  F2I.U32.TRUNC.NTZ R21, R21 ;  /* 0x0000001500157305 */ /* 0x000e62000020f000 */
[----:B------:R-:W-:Y:S01]  /*62f0*/  SHF.R.U32.HI R3, RZ, UR6, R2 ;  /* 0x00000006ff037c19 */ /* 0x000fe20008011602 */
[----:B---3--:R-:W-:-:S03]  /*6300*/  IMAD.MOV R6, RZ, RZ, -R6 ;  /* 0x000000ffff067224 */ /* 0x008fc600078e0a06 */
[--C-:B------:R-:W-:Y:S01]  /*6310*/  SHF.R.U64 R18, R20, UR4, R3.reuse ;  /* 0x0000000414127c19 */ /* 0x100fe20008001203 */
[----:B--2---:R-:W-:Y:S01]  /*6320*/  IMAD R16, R25, R6, R16 ;  /* 0x0000000619107224 */ /* 0x004fe200078e0210 */
[----:B------:R-:W-:-:S03]  /*6330*/  SHF.R.U32.HI R23, RZ, UR4, R3 ;  /* 0x00000004ff177c19 */ /* 0x000fc60008011603 */
[----:B------:R-:W-:Y:S02]  /*6340*/  IMAD.MOV.U32 R2, RZ, RZ, R18 ;  /* 0x000000ffff027224 */ /* 0x000fe400078e0012 */
[----:B------:R-:W-:Y:S01]  /*6350*/  IMAD.MOV.U32 R3, RZ, RZ, R23 ;  /* 0x000000ffff037224 */ /* 0x000fe200078e0017 */
[----:B------:R-:W-:Y:S06]  /*6360*/  @!P1 BRA `(.L_x_116) ;  /* 0x0000000000289947 */ /* 0x000fec0003800000 */
[----:B------:R-:W-:Y:S02]  /*6370*/  ULDC UR4, c[0x0][0x64c] ;  /* 0x0001930000047ab9 */ /* 0x000fe40000000800 */
[----:B------:R-:W-:-:S05]  /*6380*/  IADD3 R3, P1, R18, UR4, RZ ;  /* 0x0000000412037c10 */ /* 0x000fca000ff3e0ff */
[----:B------:R-:W-:-:S04]  /*6390*/  IMAD.X R23, RZ, RZ, R23, P1 ;  /* 0x000000ffff177224 */ /* 0x000fc800008e0617 */
[----:B------:R-:W-:-:S04]  /*63a0*/  IMAD.WIDE.U32 R6, R23, UR8, RZ ;  /* 0x0000000817067c25 */ /* 0x000fc8000f8e00ff */
[----:B------:R-:W-:-:S04]  /*63b0*/  IMAD.WIDE.U32 R6, P1, R3, UR9, R6 ;  /* 0x0000000903067c25 */ /* 0x000fc8000f820006 */
[----:B------:R-:W-:-:S04]  /*63c0*/  IMAD.WIDE.U32 R2, R3, UR8, RZ ;  /* 0x0000000803027c25 */ /* 0x000fc8000f8e00ff */
[----:B------:R-:W-:Y:S01]  /*63d0*/  IMAD.MOV.U32 R2, RZ, RZ, R7 ;  /* 0x000000ffff027224 */ /* 0x000fe200078e0007 */
[----:B------:R-:W-:Y:S01]  /*63e0*/  IADD3 RZ, P2, R3, R6, RZ ;  /* 0x0000000603ff7210 */ /* 0x000fe20007f5e0ff */
[----:B------:R-:W-:-:S04]  /*63f0*/  IMAD.X R3, RZ, RZ, RZ, P1 ;  /* 0x000000ffff037224 */ /* 0x000fc800008e06ff */
[----:B------:R-:W-:-:S08]  /*6400*/  IMAD.WIDE.U32.X R2, R23, UR9, R2, P2 ;  /* 0x0000000917027c25 */ /* 0x000fd000090e0402 */
.L_x_116:
[----:B------:R-:W-:Y:S01]  /*6410*/  ULDC UR4, c[0x0][0x648] ;  /* 0x0001920000047ab9 */ /* 0x000fe20000000800 */
[----:B------:R-:W-:Y:S01]  /*6420*/  LOP3.LUT R20, R20, UR17, RZ, 0xc0, !PT ;  /* 0x0000001114147c12 */ /* 0x000fe2000f8ec0ff */
[----:B-1----:R-:W-:Y:S01]  /*6430*/  IMAD.MOV R21, RZ, RZ, -R21 ;  /* 0x000000ffff157224 */ /* 0x002fe200078e0a15 */
[----:B------:R-:W-:Y:S01]  /*6440*/  SHF.R.U64 R3, R2, UR4, R3 ;  /* 0x0000000402037c19 */ /* 0x000fe20008001203 */
[----:B------:R-:W-:Y:S01]  /*6450*/  ULDC UR4, c[0x0][0x638] ;  /* 0x00018e0000047ab9 */ /* 0x000fe20000000800 */
[----:B------:R-:W-:Y:S01]  /*6460*/  LOP3.LUT R9, R9, UR16, RZ, 0xc0, !PT ;  /* 0x0000001009097c12 */ /* 0x000fe2000f8ec0ff */
[----:B0-----:R-:W-:Y:S01]  /*6470*/  @P4 IMAD R16, R19, R21, R12 ;  /* 0x0000001513104224 */ /* 0x001fe200078e020c */
[----:B------:R-:W-:Y:S01]  /*6480*/  ULDC UR5, c[0x0][0x610] ;  /* 0x0001840000057ab9 */ /* 0x000fe20000000800 */
[----:B------:R-:W-:Y:S02]  /*6490*/  IMAD.MOV R7, RZ, RZ, -R3 ;  /* 0x000000ffff077224 */ /* 0x000fe400078e0a03 */
[----:B------:R-:W-:-:S02]  /*64a0*/  IMAD R3, R3, UR18, R20 ;  /* 0x0000001203037c24 */ /* 0x000fc4000f8e0214 */
[----:B------:R-:W-:Y:S01]  /*64b0*/  IMAD R18, R7, UR4, R18 ;  /* 0x0000000407127c24 */ /* 0x000fe2000f8e0212 */
[----:B------:R-:W-:Y:S01]  /*64c0*/  ULDC UR4, c[0x0][0x600] ;  /* 0x0001800000047ab9 */ /* 0x000fe20000000800 */
[----:B------:R-:W-:Y:S02]  /*64d0*/  IMAD R12, R3, UR5, R16 ;  /* 0x00000005030c7c24 */ /* 0x000fe4000f8e0210 */
[----:B------:R-:W-:Y:S02]  /*64e0*/  IMAD R3, R18, UR4, R9 ;  /* 0x0000000412037c24 */ /* 0x000fe4000f8e0209 */
[----:B------:R-:W-:Y:S02]  /*64f0*/  IMAD.MOV.U32 R2, RZ, RZ, 0x1 ;  /* 0x00000001ff027424 */ /* 0x000fe400078e00ff */
[----:B------:R-:W-:Y:S01]  /*6500*/  IMAD.MOV.U32 R9, RZ, RZ, R8 ;  /* 0x000000ffff097224 */ /* 0x000fe200078e0008 */
[----:B------:R-:W-:Y:S02]  /*6510*/  SEL R16, R3, R12, !P4 ;  /* 0x0000000c03107207 */ /* 0x000fe40006000000 */
[----:B------:R-:W-:-:S07]  /*6520*/  SEL R12, R12, R3, !P4 ;  /* 0x000000030c0c7207 */ /* 0x000fce0006000000 */
.L_x_114:
[----:B------:R-:W-:Y:S05]  /*6530*/  BSYNC B1 ;  /* 0x0000000000017941 */ /* 0x000fea0003800000 */
.L_x_113:
[----:B------:R-:W-:-:S13]  /*6540*/  LOP3.LUT P1, RZ, R2, 0xff, RZ, 0xc0, !PT ;  /* 0x000000ff02ff7812 */ /* 0x000fda000782c0ff */
[----:B------:R-:W-:Y:S05]  /*6550*/  @P1 BRA `(.L_x_117) ;  /* 0xfffffff400401947 */ /* 0x000fea000383ffff */
[----:B------:R-:W-:Y:S05]  /*6560*/  BSYNC B0 ;  /* 0x0000000000007941 */ /* 0x000fea0003800000 */
.L_x_105:
[----:B------:R-:W-:-:S03]  /*6570*/  UMOV UR4, 0xffffffff ;  /* 0xffffffff00047882 */ /* 0x000fc60000000000 */
[----:B------:R-:W-:Y:S05]  /*6580*/  BRA.DIV UR4, `(.L_x_118) ;  /* 0x0000000204d47947 */ /* 0x000fea000b800000 */
[----:B------:R-:W-:-:S13]  /*6590*/  ELECT P0, URZ, PT ;  /* 0x00000000003f782f */ /* 0x000fda0003800000 */
.L_x_130:
[----:B------:R-:W-:Y:S04]  /*65a0*/  BSSY B0, `(.L_x_119) ;  /* 0x0000019000007945 */ /* 0x000fe80003800000 */
[----:B------:R-:W-:Y:S05]  /*65b0*/  @!P0 BRA `(.L_x_120) ;  /* 0x00000000005c8947 */ /* 0x000fea0003800000 */
[----:B------:R-:W-:-:S04]  /*65c0*/  LOP3.LUT R4, R4, 0x2, RZ, 0xfc, !PT ;  /* 0x0000000204047812 */ /* 0x000fc800078efcff */
[----:B------:R-:W-:-:S13]  /*65d0*/  ISETP.NE.AND P0, PT, R4, 0x3, PT ;  /* 0x000000030400780c */ /* 0x000fda0003f05270 */
[----:B------:R-:W-:Y:S05]  /*65e0*/  @!P0 BRA `(.L_x_121) ;  /* 0x0000000000048947 */ /* 0x000fea0003800000 */
[----:B------:R-:W-:Y:S01]  /*65f0*/  BPT.TRAP 0x1 ;  /* 0x000000040000795c */ /* 0x000fe20000300000 */
.L_x_121:
[----:B------:R-:W0:Y:S01]  /*6600*/  S2R R3, SR_CgaCtaId ;  /* 0x0000000000037919 */ /* 0x000e220000008800 */
[----:B------:R-:W-:Y:S02]  /*6610*/  MOV R0, 0x400 ;  /* 0x0000040000007802 */ /* 0x000fe40000000f00 */
[----:B------:R-:W-:Y:S02]  /*6620*/  SHF.L.U32 R2, R11, 0x1f, RZ ;  /* 0x0000001f0b027819 */ /* 0x000fe400000006ff */
[----:B0-----:R-:W-:-:S05]  /*6630*/  LEA R3, R3, R0, 0x18 ;  /* 0x0000000003037211 */ /* 0x001fca00078ec0ff */
[----:B------:R-:W-:-:S04]  /*6640*/  VIADD R3, R3, 0x10 ;  /* 0x0000001003037836 */ /* 0x000fc80000000000 */
[C---:B------:R-:W-:Y:S02]  /*6650*/  IMAD R5, R10.reuse, 0x8, R3 ;  /* 0x000000080a057824 */ /* 0x040fe400078e0203 */
[----:B------:R-:W-:Y:S02]  /*6660*/  VIADD R10, R10, 0x1 ;  /* 0x000000010a0a7836 */ /* 0x000fe40000000000 */
[----:B------:R-:W0:Y:S03]  /*6670*/  SYNCS.PHASECHK.TRANS64.TRYWAIT P0, [R5+URZ], R2 ;  /* 0x00000002050075a7 */ /* 0x000e26000800017f */
[----:B------:R-:W-:-:S04]  /*6680*/  ISETP.NE.AND P1, PT, R10, 0x2, PT ;  /* 0x000000020a00780c */ /* 0x000fc80003f25270 */
[----:B------:R-:W-:Y:S02]  /*6690*/  SEL R0, RZ, 0x1, P1 ;  /* 0x00000001ff007807 */ /* 0x000fe40000800000 */
[----:B------:R-:W-:Y:S02]  /*66a0*/  SEL R10, R10, RZ, P1 ;  /* 0x000000ff0a0a7207 */ /* 0x000fe40000800000 */
[----:B------:R-:W-:Y:S01]  /*66b0*/  LOP3.LUT R0, R11, R0, RZ, 0x3c, !PT ;  /* 0x000000000b007212 */ /* 0x000fe200078e3cff */
[----:B0-----:R-:W-:Y:S06]  /*66c0*/  @!P0 BRA `(.L_x_122) ;  /* 0x0000000000a88947 */ /* 0x001fec0003800000 */
.L_x_131:
[----:B------:R-:W-:Y:S01]  /*66d0*/  IMAD R3, R10, 0x8, R3 ;  /* 0x000000080a037824 */ /* 0x000fe200078e0203 */
[----:B------:R-:W-:-:S07]  /*66e0*/  SHF.L.U32 R0, R0, 0x1f, RZ ;  /* 0x0000001f00007819 */ /* 0x000fce00000006ff */
.L_x_123:
[----:B-1----:R1:W2:Y:S02]  /*66f0*/  SYNCS.PHASECHK.TRANS64.TRYWAIT P0, [R3+URZ], R0 ;  /* 0x00000000030075a7 */ /* 0x0022a4000800017f */
[----:B--2---:R-:W-:Y:S05]  /*6700*/  @!P0 NANOSLEEP.SYNCS 0x989680 ;  /* 0x009896800000895d */ /* 0x004fea0003900000 */
[----:B------:R-:W2:Y:S02]  /*6710*/  @!P0 SYNCS.PHASECHK.TRANS64 P0, [R3+URZ], R0 ;  /* 0x00000000030085a7 */ /* 0x000ea4000800007f */
[----:B--2---:R-:W-:Y:S05]  /*6720*/  @!P0 BRA `(.L_x_123) ;  /* 0xfffffffc00f08947 */ /* 0x004fea000383ffff */
.L_x_120:
[----:B------:R-:W-:Y:S05]  /*6730*/  BSYNC B0 ;  /* 0x0000000000007941 */ /* 0x000fea0003800000 */
.L_x_119:
[----:B------:R-:W-:Y:S05]  /*6740*/  EXIT ;  /* 0x000000000000794d */ /* 0x000fea0003800000 */
.L_x_17:
[----:B-1----:R-:W-:-:S04]  /*6750*/  IMAD.U32 R7, RZ, RZ, UR6 ;  /* 0x00000006ff077e24 */ /* 0x002fc8000f8e00ff */
[----:B------:R1:W3:Y:S03]  /*6760*/  SYNCS.PHASECHK.TRANS64.TRYWAIT P0, [R7+URZ], R6 ;  /* 0x00000006070075a7 */ /* 0x0002e6000800017f */
[----:B---3--:R-:W-:Y:S05]  /*6770*/  @!P0 NANOSLEEP.SYNCS 0x989680 ;  /* 0x009896800000895d */ /* 0x008fea0003900000 */
[----:B------:R-:W3:Y:S02]  /*6780*/  @!P0 SYNCS.PHASECHK.TRANS64 P0, [R7+URZ], R6 ;  /* 0x00000006070085a7 */ /* 0x000ee4000800007f */
[----:B---3--:R-:W-:Y:S05]  /*6790*/  @!P0 BRA `(.L_x_17) ;  /* 0xfffffffc00ec8947 */ /* 0x008fea000383ffff */
[----:B------:R-:W-:Y:S05]  /*67a0*/  BRA `(.L_x_16) ;  /* 0xffffffa800e07947 */ /* 0x000fea000383ffff */
.L_x_23:
[----:B-1----:R-:W-:-:S04]  /*67b0*/  IMAD.U32 R8, RZ, RZ, UR12 ;  /* 0x0000000cff087e24 */ /* 0x002fc8000f8e00ff */
[----:B------:R1:W3:Y:S03]  /*67c0*/  SYNCS.PHASECHK.TRANS64.TRYWAIT P0, [R8+URZ], R7 ;  /* 0x00000007080075a7 */ /* 0x0002e6000800017f */
[----:B---3--:R-:W-:Y:S05]  /*67d0*/  @!P0 NANOSLEEP.SYNCS 0x989680 ;  /* 0x009896800000895d */ /* 0x008fea0003900000 */
[----:B------:R-:W3:Y:S02]  /*67e0*/  @!P0 SYNCS.PHASECHK.TRANS64 P0, [R8+URZ], R7 ;  /* 0x00000007080085a7 */ /* 0x000ee4000800007f */
[----:B---3--:R-:W-:Y:S05]  /*67f0*/  @!P0 BRA `(.L_x_23) ;  /* 0xfffffffc00ec8947 */ /* 0x008fea000383ffff */
[----:B------:R-:W-:Y:S05]  /*6800*/  BRA `(.L_x_22) ;  /* 0xffffffb000647947 */ /* 0x000fea000383ffff */
.L_x_106:
[----:B------:R-:W-:Y:S01]  /*6810*/  BSSY B1, `(.L_x_124) ;  /* 0x0000006000017945 */ /* 0x000fe20003800000 */
[----:B------:R-:W-:-:S07]  /*6820*/  IMAD.MOV.U32 R2, RZ, RZ, -0x1 ;  /* 0xffffffffff027424 */ /* 0x000fce00078e00ff */
[----:B------:R-:W-:Y:S05]  /*6830*/  WARPSYNC.COLLECTIVE R2, `(.L_x_125) ;  /* 0x00000000020c7348 */ /* 0x000fea0003c00000 */
[----:B------:R-:W-:Y:S02]  /*6840*/  ELECT P1, UR62, PT ;  /* 0x00000000003e782f */ /* 0x000fe40003820000 */
[----:B------:R-:W-:Y:S01]  /*6850*/  MOV R2, UR62 ;  /* 0x0000003e00027c02 */ /* 0x000fe20008000f00 */
[----:B------:R-:W-:Y:S10]  /*6860*/  ENDCOLLECTIVE ;  /* 0x000000000000791b */ /* 0x000ff40003800000 */
.L_x_125:
[----:B------:R-:W-:Y:S05]  /*6870*/  BSYNC B1 ;  /* 0x0000000000017941 */ /* 0x000fea0003800000 */
.L_x_124:
[----:B------:R-:W-:Y:S05]  /*6880*/  BRA `(.L_x_126) ;  /* 0xfffffff000807947 */ /* 0x000fea000383ffff */
.L_x_109:
[----:B-1----:R1:W2:Y:S02]  /*6890*/  SYNCS.PHASECHK.TRANS64.TRYWAIT P1, [R18+URZ+0x10], R7 ;  /* 0x00001007120075a7 */ /* 0x0022a4000802017f */
[----:B--2---:R-:W-:Y:S05]  /*68a0*/  @!P1 NANOSLEEP.SYNCS 0x989680 ;  /* 0x009896800000995d */ /* 0x004fea0003900000 */
[----:B------:R-:W2:Y:S02]  /*68b0*/  @!P1 SYNCS.PHASECHK.TRANS64 P1, [R18+URZ+0x10], R7 ;  /* 0x00001007120095a7 */ /* 0x000ea4000802007f */
[----:B--2---:R-:W-:Y:S05]  /*68c0*/  @!P1 BRA `(.L_x_109) ;  /* 0xfffffffc00f09947 */ /* 0x004fea000383ffff */
[----:B------:R-:W-:Y:S05]  /*68d0*/  BRA `(.L_x_127) ;  /* 0xfffffff000b47947 */ /* 0x000fea000383ffff */
.L_x_118:
[----:B------:R-:W-:Y:S01]  /*68e0*/  BSSY B0, `(.L_x_128) ;  /* 0x0000006000007945 */ /* 0x000fe20003800000 */
[----:B------:R-:W-:-:S07]  /*68f0*/  IMAD.MOV.U32 R2, RZ, RZ, -0x1 ;  /* 0xffffffffff027424 */ /* 0x000fce00078e00ff */
[----:B------:R-:W-:Y:S05]  /*6900*/  WARPSYNC.COLLECTIVE R2, `(.L_x_129) ;  /* 0x00000000020c7348 */ /* 0x000fea0003c00000 */
[----:B------:R-:W-:Y:S02]  /*6910*/  ELECT P1, UR62, PT ;  /* 0x00000000003e782f */ /* 0x000fe40003820000 */
[----:B------:R-:W-:Y:S01]  /*6920*/  MOV R2, UR62 ;  /* 0x0000003e00027c02 */ /* 0x000fe20008000f00 */
[----:B------:R-:W-:Y:S10]  /*6930*/  ENDCOLLECTIVE ;  /* 0x000000000000791b */ /* 0x000ff40003800000 */
.L_x_129:
[----:B------:R-:W-:Y:S05]  /*6940*/  BSYNC B0 ;  /* 0x0000000000007941 */ /* 0x000fea0003800000 */
.L_x_128:
[----:B------:R-:W-:Y:S01]  /*6950*/  PLOP3.LUT P0, PT, P1, PT, PT, 0x80, 0x0 ;  /* 0x000000000000781c */ /* 0x000fe20000f0f070 */
[----:B------:R-:W-:-:S12]  /*6960*/  BRA `(.L_x_130) ;  /* 0xfffffffc000c7947 */ /* 0x000fd8000383ffff */
.L_x_122:
[----:B0-----:R0:W1:Y:S02]  /*6970*/  SYNCS.PHASECHK.TRANS64.TRYWAIT P0, [R5+URZ], R2 ;  /* 0x00000002050075a7 */ /* 0x001064000800017f */
[----:B-1----:R-:W-:Y:S05]  /*6980*/  @!P0 NANOSLEEP.SYNCS 0x989680 ;  /* 0x009896800000895d */ /* 0x002fea0003900000 */
[----:B------:R-:W1:Y:S02]  /*6990*/  @!P0 SYNCS.PHASECHK.TRANS64 P0, [R5+URZ], R2 ;  /* 0x00000002050085a7 */ /* 0x000e64000800007f */
[----:B-1----:R-:W-:Y:S05]  /*69a0*/  @!P0 BRA `(.L_x_122) ;  /* 0xfffffffc00f08947 */ /* 0x002fea000383ffff */
[----:B------:R-:W-:Y:S05]  /*69b0*/  BRA `(.L_x_131) ;  /* 0xfffffffc00447947 */ /* 0x000fea000383ffff */
.L_x_132:
[----:B------:R-:W-:-:S00]  /*69c0*/  BRA `(.L_x_132) ;  /* 0xfffffffc00fc7947 */ /* 0x000fc0000383ffff */
[----:B------:R-:W-:-:S00]  /*69d0*/  NOP ;  /* 0x0000000000007918 */ /* 0x000fc00000000000 */
        /* <DEDUP_REMOVED lines=10> */
.L_x_133:


//--------------------- .nv.shared._ZN7cutlass13device_kernelINS_4gemm6kernel13GemmUniversalIN4cute5tupleIJiiiiEEENS1_10collective13CollectiveMmaINS1_37MainloopSm90TmaGmmaWarpSpecializedFP8ILi2ENS5_IJNS4_1CILi1EEESB_SB_EEENS1_35KernelTmaWarpSpecializedCooperativeEEENS5_IJNSA_ILi128EEENSA_ILi64EEESG_EEENS_12float_e4m3_tENS5_IJlSB_lEEESI_SJ_NS4_8TiledMMAINS4_8MMA_AtomIJNS4_4SM904GMMA30MMA_64x64x32_F32E4M3E4M3_SS_TNILNSN_7ScaleInE1ELSP_1EEEEEENS4_6LayoutINS5_IJNSA_ILi2EEESB_SB_EEENS5_IJSB_NSA_ILi0EEESV_EEEEENS5_IJNS4_10UnderscoreESY_SY_EEEEENS4_13SM90_TMA_LOADENS4_14ComposedLayoutINS4_7SwizzleILi2ELi4ELi3EEENS4_18smem_ptr_flag_bitsILi8EEENSS_INS5_IJNSA_ILi8EEESG_EEENS5_IJSG_SB_EEEEEEEvNS4_8identityES11_S1B_vS1C_EENS_8epilogue10collective6detail29Sm90TmaWarpSpecializedAdapterINS1F_15DefaultEpilogueISI_SJ_SJ_NS1E_6thread17LinearCombinationISI_Li1EffLNS1J_9ScaleType4KindE0ELNS_15FloatRoundStyleE2ESI_EENS1_15EpilogueDefaultEEEEEvvEEEEvNT_6ParamsE --------------------------
	.section	.nv.shared._ZN7cutlass13device_kernelINS_4gemm6kernel13GemmUniversalIN4cute5tupleIJiiiiEEENS1_10collective13CollectiveMmaINS1_37MainloopSm90TmaGmmaWarpSpecializedFP8ILi2ENS5_IJNS4_1CILi1EEESB_SB_EEENS1_35KernelTmaWarpSpecializedCooperativeEEENS5_IJNSA_ILi128EEENSA_ILi64EEESG_EEENS_12float_e4m3_tENS5_IJlSB_lEEESI_SJ_NS4_8TiledMMAINS4_8MMA_AtomIJNS4_4SM904GMMA30MMA_64x64x32_F32E4M3E4M3_SS_TNILNSN_7ScaleInE1ELSP_1EEEEEENS4_6LayoutINS5_IJNSA_ILi2EEESB_SB_EEENS5_IJSB_NSA_ILi0EEESV_EEEEENS5_IJNS4_10UnderscoreESY_SY_EEEEENS4_13SM90_TMA_LOADENS4_14ComposedLayoutINS4_7SwizzleILi2ELi4ELi3EEENS4_18smem_ptr_flag_bitsILi8EEENSS_INS5_IJNSA_ILi8EEESG_EEENS5_IJSG_SB_EEEEEEEvNS4_8identityES11_S1B_vS1C_EENS_8epilogue10collective6detail29Sm90TmaWarpSpecializedAdapterINS1F_15DefaultEpilogueISI_SJ_SJ_NS1E_6thread17LinearCombinationISI_Li1EffLNS1J_9ScaleType4KindE0ELNS_15FloatRoundStyleE2ESI_EENS1_15EpilogueDefaultEEEEEvvEEEEvNT_6ParamsE,"aw",@nobits
	.sectionflags	@""
	.align	16
	.zero		1024


//--------------------- .nv.shared.reserved.0     --------------------------
	.section	.nv.shared.reserved.0,"aw",@nobits
	.weak		__nv_reservedSMEM_offset_0_alias
	.size		__nv_reservedSMEM_offset_0_alias, 0, 0
	.other		__nv_reservedSMEM_offset_0_alias,@"STO_CUDA_RESERVED_SHARED STV_DEFAULT"
__nv_reservedSMEM_offset_0_alias:
	.zero		0


//--------------------- .nv.global                --------------------------
	.section	.nv.global,"aw",@nobits
.nv.global:
	.type		_ZN40_INTERNAL_4453b0eb_4_k_cu_fca92d2a_207404cute1_E,@object
	.size		_ZN40_INTERNAL_4453b0eb_4_k_cu_fca92d2a_207404cute1_E,(_ZN40_INTERNAL_4453b0eb_4_k_cu_fca92d2a_207404cuda3std3__45__cpo6cbeginE - _ZN40_INTERNAL_4453b0eb_4_k_cu_fca92d2a_207404cute1_E)
_ZN40_INTERNAL_4453b0eb_4_k_cu_fca92d2a_207404cute1_E:
	.zero		1
	.type		_ZN40_INTERNAL_4453b0eb_4_k_cu_fca92d2a_207404cuda3std3__45__cpo6cbeginE,@object
	.size		_ZN40_INTERNAL_4453b0eb_4_k_cu_fca92d2a_207404cuda3std3__45__cpo6cbeginE,(_ZN40_INTERNAL_4453b0eb_4_k_cu_fca92d2a_207404cuda3std3__48in_placeE - _ZN40_INTERNAL_4453b0eb_4_k_cu_fca92d2a_207404cuda3std3__45__cpo6cbeginE)
_ZN40_INTERNAL_4453b0eb_4_k_cu_fca92d2a_207404cuda3std3__45__cpo6cbeginE:
	.zero		1
	.type		_ZN40_INTERNAL_4453b0eb_4_k_cu_fca92d2a_207404cuda3std3__48in_placeE,@object
	.size		_ZN40_INTERNAL_4453b0eb_4_k_cu_fca92d2a_207404cuda3std3__48in_placeE,(_ZN40_INTERNAL_4453b0eb_4_k_cu_fca92d2a_207404cuda3std6ranges3__45__cpo9iter_moveE - _ZN40_INTERNAL_4453b0eb_4_k_cu_fca92d2a_207404cuda3std3__48in_placeE)
_ZN40_INTERNAL_4453b0eb_4_k_cu_fca92d2a_207404cuda3std3__48in_placeE:
	.zero		1
	.type		_ZN40_INTERNAL_4453b0eb_4_k_cu_fca92d2a_207404cuda3std6ranges3__45__cpo9iter_moveE,@object
	.size		_ZN40_INTERNAL_4453b0eb_4_k_cu_fca92d2a_207404cuda3std6ranges3__45__cpo9iter_moveE,(_ZN40_INTERNAL_4453b0eb_4_k_cu_fca92d2a_207404cuda3std3__45__cpo5beginE - _ZN40_INTERNAL_4453b0eb_4_k_cu_fca92d2a_207404cuda3std6ranges3__45__cpo9iter_moveE)
_ZN40_INTERNAL_4453b0eb_4_k_cu_fca92d2a_207404cuda3std6ranges3__45__cpo9iter_moveE:
	.zero		1
	.type		_ZN40_INTERNAL_4453b0eb_4_k_cu_fca92d2a_207404cuda3std3__45__cpo5beginE,@object
	.size		_ZN40_INTERNAL_4453b0eb_4_k_cu_fca92d2a_207404cuda3std3__45__cpo5beginE,(_ZN40_INTERNAL_4453b0eb_4_k_cu_fca92d2a_207404cuda3std3__442_GLOBAL__N__4453b0eb_4_k_cu_fca92d2a_207406ignoreE - _ZN40_INTERNAL_4453b0eb_4_k_cu_fca92d2a_207404cuda3std3__45__cpo5beginE)
_ZN40_INTERNAL_4453b0eb_4_k_cu_fca92d2a_207404cuda3std3__45__cpo5beginE:
	.zero		1
	.type		_ZN40_INTERNAL_4453b0eb_4_k_cu_fca92d2a_207404cuda3std3__442_GLOBAL__N__4453b0eb_4_k_cu_fca92d2a_207406ignoreE,@object
	.size		_ZN40_INTERNAL_4453b0eb_4_k_cu_fca92d2a_207404cuda3std3__442_GLOBAL__N__4453b0eb_4_k_cu_fca92d2a_207406ignoreE,(_ZN40_INTERNAL_4453b0eb_4_k_cu_fca92d2a_207404cute7productE - _ZN40_INTERNAL_4453b0eb_4_k_cu_fca92d2a_207404cuda3std3__442_GLOBAL__N__4453b0eb_4_k_cu_fca92d2a_207406ignoreE)
_ZN40_INTERNAL_4453b0eb_4_k_cu_fca92d2a_207404cuda3std3__442_GLOBAL__N__4453b0eb_4_k_cu_fca92d2a_207406ignoreE:
	.zero		1
	.type		_ZN40_INTERNAL_4453b0eb_4_k_cu_fca92d2a_207404cute7productE,@object
	.size		_ZN40_INTERNAL_4453b0eb_4_k_cu_fca92d2a_207404cute7productE,(_ZN40_INTERNAL_4453b0eb_4_k_cu_fca92d2a_207404cuda3std3__45__cpo3endE - _ZN40_INTERNAL_4453b0eb_4_k_cu_fca92d2a_207404cute7productE)
_ZN40_INTERNAL_4453b0eb_4_k_cu_fca92d2a_207404cute7productE:
	.zero		1
	.type		_ZN40_INTERNAL_4453b0eb_4_k_cu_fca92d2a_207404cuda3std3__45__cpo3endE,@object
	.size		_ZN40_INTERNAL_4453b0eb_4_k_cu_fca92d2a_207404cuda3std3__45__cpo3endE,(_ZN40_INTERNAL_4453b0eb_4_k_cu_fca92d2a_207404cuda3std3__419piecewise_constructE - _ZN40_INTERNAL_4453b0eb_4_k_cu_fca92d2a_207404cuda3std3__45__cpo3endE)
_ZN40_INTERNAL_4453b0eb_4_k_cu_fca92d2a_207404cuda3std3__45__cpo3endE:
	.zero		1
	.type		_ZN40_INTERNAL_4453b0eb_4_k_cu_fca92d2a_207404cuda3std3__419piecewise_constructE,@object
	.size		_ZN40_INTERNAL_4453b0eb_4_k_cu_fca92d2a_207404cuda3std3__419piecewise_constructE,(_ZN40_INTERNAL_4453b0eb_4_k_cu_fca92d2a_207404cuda3std3__45__cpo4cendE - _ZN40_INTERNAL_4453b0eb_4_k_cu_fca92d2a_207404cuda3std3__419piecewise_constructE)
_ZN40_INTERNAL_4453b0eb_4_k_cu_fca92d2a_207404cuda3std3__419piecewise_constructE:
	.zero		1
	.type		_ZN40_INTERNAL_4453b0eb_4_k_cu_fca92d2a_207404cuda3std3__45__cpo4cendE,@object
	.size		_ZN40_INTERNAL_4453b0eb_4_k_cu_fca92d2a_207404cuda3std3__45__cpo4cendE,(_ZN40_INTERNAL_4453b0eb_4_k_cu_fca92d2a_207404cuda3std6ranges3__45__cpo4swapE - _ZN40_INTERNAL_4453b0eb_4_k_cu_fca92d2a_207404cuda3std3__45__cpo4cendE)
_ZN40_INTERNAL_4453b0eb_4_k_cu_fca92d2a_207404cuda3std3__45__cpo4cendE:
	.zero		1
	.type		_ZN40_INTERNAL_4453b0eb_4_k_cu_fca92d2a_207404cuda3std6ranges3__45__cpo4swapE,@object
	.size		_ZN40_INTERNAL_4453b0eb_4_k_cu_fca92d2a_207404cuda3std6ranges3__45__cpo4swapE,(.L_7 - _ZN40_INTERNAL_4453b0eb_4_k_cu_fca92d2a_207404cuda3std6ranges3__45__cpo4swapE)
_ZN40_INTERNAL_4453b0eb_4_k_cu_fca92d2a_207404cuda3std6ranges3__45__cpo4swapE:
	.zero		1
.L_7:


//--------------------- .nv.constant0._ZN7cutlass13device_kernelINS_4gemm6kernel13GemmUniversalIN4cute5tupleIJiiiiEEENS1_10collective13CollectiveMmaINS1_37MainloopSm90TmaGmmaWarpSpecializedFP8ILi2ENS5_IJNS4_1CILi1EEESB_SB_EEENS1_35KernelTmaWarpSpecializedCooperativeEEENS5_IJNSA_ILi128EEENSA_ILi64EEESG_EEENS_12float_e4m3_tENS5_IJlSB_lEEESI_SJ_NS4_8TiledMMAINS4_8MMA_AtomIJNS4_4SM904GMMA30MMA_64x64x32_F32E4M3E4M3_SS_TNILNSN_7ScaleInE1ELSP_1EEEEEENS4_6LayoutINS5_IJNSA_ILi2EEESB_SB_EEENS5_IJSB_NSA_ILi0EEESV_EEEEENS5_IJNS4_10UnderscoreESY_SY_EEEEENS4_13SM90_TMA_LOADENS4_14ComposedLayoutINS4_7SwizzleILi2ELi4ELi3EEENS4_18smem_ptr_flag_bitsILi8EEENSS_INS5_IJNSA_ILi8EEESG_EEENS5_IJSG_SB_EEEEEEEvNS4_8identityES11_S1B_vS1C_EENS_8epilogue10collective6detail29Sm90TmaWarpSpecializedAdapterINS1F_15DefaultEpilogueISI_SJ_SJ_NS1E_6thread17LinearCombinationISI_Li1EffLNS1J_9ScaleType4KindE0ELNS_15FloatRoundStyleE2ESI_EENS1_15EpilogueDefaultEEEEEvvEEEEvNT_6ParamsE --------------------------
	.section	.nv.constant0._ZN7cutlass13device_kernelINS_4gemm6kernel13GemmUniversalIN4cute5tupleIJiiiiEEENS1_10collective13CollectiveMmaINS1_37MainloopSm90TmaGmmaWarpSpecializedFP8ILi2ENS5_IJNS4_1CILi1EEESB_SB_EEENS1_35KernelTmaWarpSpecializedCooperativeEEENS5_IJNSA_ILi128EEENSA_ILi64EEESG_EEENS_12float_e4m3_tENS5_IJlSB_lEEESI_SJ_NS4_8TiledMMAINS4_8MMA_AtomIJNS4_4SM904GMMA30MMA_64x64x32_F32E4M3E4M3_SS_TNILNSN_7ScaleInE1ELSP_1EEEEEENS4_6LayoutINS5_IJNSA_ILi2EEESB_SB_EEENS5_IJSB_NSA_ILi0EEESV_EEEEENS5_IJNS4_10UnderscoreESY_SY_EEEEENS4_13SM90_TMA_LOADENS4_14ComposedLayoutINS4_7SwizzleILi2ELi4ELi3EEENS4_18smem_ptr_flag_bitsILi8EEENSS_INS5_IJNSA_ILi8EEESG_EEENS5_IJSG_SB_EEEEEEEvNS4_8identityES11_S1B_vS1C_EENS_8epilogue10collective6detail29Sm90TmaWarpSpecializedAdapterINS1F_15DefaultEpilogueISI_SJ_SJ_NS1E_6thread17LinearCombinationISI_Li1EffLNS1J_9ScaleType4KindE0ELNS_15FloatRoundStyleE2ESI_EENS1_15EpilogueDefaultEEEEEvvEEEEvNT_6ParamsE,"a",@progbits
	.sectionflags	@""
	.align	4
.nv.constant0._ZN7cutlass13device_kernelINS_4gemm6kernel13GemmUniversalIN4cute5tupleIJiiiiEEENS1_10collective13CollectiveMmaINS1_37MainloopSm90TmaGmmaWarpSpecializedFP8ILi2ENS5_IJNS4_1CILi1EEESB_SB_EEENS1_35KernelTmaWarpSpecializedCooperativeEEENS5_IJNSA_ILi128EEENSA_ILi64EEESG_EEENS_12float_e4m3_tENS5_IJlSB_lEEESI_SJ_NS4_8TiledMMAINS4_8MMA_AtomIJNS4_4SM904GMMA30MMA_64x64x32_F32E4M3E4M3_SS_TNILNSN_7ScaleInE1ELSP_1EEEEEENS4_6LayoutINS5_IJNSA_ILi2EEESB_SB_EEENS5_IJSB_NSA_ILi0EEESV_EEEEENS5_IJNS4_10UnderscoreESY_SY_EEEEENS4_13SM90_TMA_LOADENS4_14ComposedLayoutINS4_7SwizzleILi2ELi4ELi3EEENS4_18smem_ptr_flag_bitsILi8EEENSS_INS5_IJNSA_ILi8EEESG_EEENS5_IJSG_SB_EEEEEEEvNS4_8identityES11_S1B_vS1C_EENS_8epilogue10collective6detail29Sm90TmaWarpSpecializedAdapterINS1F_15DefaultEpilogueISI_SJ_SJ_NS1E_6thread17LinearCombinationISI_Li1EffLNS1J_9ScaleType4KindE0ELNS_15FloatRoundStyleE2ESI_EENS1_15EpilogueDefaultEEEEEvvEEEEvNT_6ParamsE:
	.zero		1664


//--------------------- SYMBOLS --------------------------

	.type		.nv.reservedSmem.offset0,@object
	.size		.nv.reservedSmem.offset0,0x4
